// auto-generated by cutlass_sweep.conv — config: {"arch": "sm_100", "cluster_m": 2, "cluster_n": 1, "conv_kind": "fprop", "dtype": "bf16", "ndim": 2, "tile_k": 64, "tile_m": 64, "tile_n": 128}
#include "cutlass/cutlass.h"
#include "cute/tensor.hpp"
#include "cutlass/kernel_hardware_info.hpp"
#include "cutlass/conv/convolution.h"
#include "cutlass/conv/dispatch_policy.hpp"
#include "cutlass/conv/collective/collective_builder.hpp"
#include "cutlass/conv/kernel/conv_universal.hpp"
#include "cutlass/conv/device/conv_universal_adapter.hpp"
#include "cutlass/epilogue/collective/collective_builder.hpp"

using namespace cute;
using Elem = cutlass::bfloat16_t;
using Acc  = float;
using LayoutAB = cutlass::layout::TensorNHWC;
using LayoutC  = cutlass::layout::TensorNHWC;
constexpr auto ConvOp = cutlass::conv::Operator::kFprop;
using TileShape    = Shape<_64, _128, Shape<_64>>;
using ClusterShape = Shape<_2, _1, _1>;

using CollectiveEpilogue = typename cutlass::epilogue::collective::CollectiveBuilder<
    cutlass::arch::Sm100, cutlass::arch::OpClassTensorOp,
    TileShape, ClusterShape,
    cutlass::epilogue::collective::EpilogueTileAuto,
    Acc, Acc,
    Elem, LayoutC, 128 / cutlass::sizeof_bits<Elem>::value,
    Elem, LayoutC, 128 / cutlass::sizeof_bits<Elem>::value,
    cutlass::epilogue::collective::EpilogueScheduleAuto
  >::CollectiveOp;

using CollectiveMainloop = typename cutlass::conv::collective::CollectiveBuilder<
    cutlass::arch::Sm100, cutlass::arch::OpClassTensorOp, ConvOp,
    Elem, LayoutAB, 128 / cutlass::sizeof_bits<Elem>::value,
    Elem, LayoutAB, 128 / cutlass::sizeof_bits<Elem>::value,
    Acc,
    TileShape, ClusterShape,
    cutlass::conv::collective::StageCountAutoCarveout<
        static_cast<int>(sizeof(typename CollectiveEpilogue::SharedStorage))>,
    cutlass::conv::collective::KernelScheduleAuto
  >::CollectiveOp;

using ProblemShape = cutlass::conv::ConvProblemShape<
    ConvOp, CollectiveMainloop::DispatchPolicy::NumSpatialDimensions>;
using ConvKernel = cutlass::conv::kernel::ConvUniversal<
    ProblemShape, CollectiveMainloop, CollectiveEpilogue>;
using Conv = cutlass::conv::device::ConvUniversalAdapter<ConvKernel>;

auto* _anchor = &cutlass::device_kernel<ConvKernel>;


// ===== COMPILED SASS (sm_100a) =====

	.target	sm_100a

	.elftype	@"ET_EXEC"


//--------------------- .note.nv.tkinfo           --------------------------
	.section	.note.nv.tkinfo,"",@"SHT_NOTE"
	.sectionflags	@"SHF_NOTE_NV_TKINFO"
	.tkinfo
        /*0018*/ 	.word	0x00000002
        /*0030*/ 	.string	""
        /*0030*/ 	.string	"ptxas"
        /*0030*/ 	.string	"Cuda compilation tools, release 13.0, V13.0.88"
        /*0030*/ 	.string	"Build cuda_13.0.r13.0/compiler.36424714_0"
        /*0030*/ 	.string	"-arch sm_100a -m 64 "



//--------------------- .note.nv.cuinfo           --------------------------
	.section	.note.nv.cuinfo,"",@"SHT_NOTE"
	.sectionflags	@"SHF_NOTE_NV_CUINFO"
        /*0018*/ 	.short	0x0002
        /*001a*/ 	.short	0x0064
        /*001c*/ 	.short	0x0082
	.zero		2


//--------------------- .nv.info                  --------------------------
	.section	.nv.info,"",@"SHT_CUDA_INFO"
	.align	4


	//----- nvinfo : EIATTR_REGCOUNT
	.align		4
        /*0000*/ 	.byte	0x04, 0x2f
        /*0002*/ 	.short	(.L_19 - .L_18)
	.align		4
.L_18:
        /*0004*/ 	.word	index@(_ZN7cutlass13device_kernelINS_4conv6kernel13ConvUniversalINS1_16ConvProblemShapeILNS1_8OperatorE0ELi2EEENS1_10collective14CollectiveConvINS1_47MainloopSm100TmaUmmaWarpSpecializedImplicitGemmILS5_0ELi8ELi2ELi1ELi2EN4cute5tupleIJNSA_1CILi2EEENSC_ILi1EEESE_EEEEENSB_IJNSC_ILi64EEENSC_ILi128EEENSB_IJSH_EEEEEENS_10bfloat16_tESL_NSA_8TiledMMAINSA_8MMA_AtomIJNSA_20SM100_MMA_F16BF16_SSISL_SL_fLi64ELi128ELNSA_4UMMA5MajorE0ELSQ_0ELNSP_7ScaleInE0ELSR_0EEEEEENSA_6LayoutINSB_IJSE_SE_SE_EEENSB_IJNSC_ILi0EEESW_SW_EEEEENSB_IJNSA_10UnderscoreESZ_SZ_EEEEENS7_6detail27Sm100ImplicitGemmTileTraitsINSA_20SM90_TMA_LOAD_IM2COLENSA_14ComposedLayoutINSA_7SwizzleILi3ELi4ELi3EEENSA_18smem_ptr_flag_bitsILi16EEENSU_INSB_IJNSC_ILi8EEESH_EEENSB_IJSH_SE_EEEEEEEvEENS13_INSA_23SM90_TMA_LOAD_MULTICASTES1E_vEEEENS_8epilogue10collective18CollectiveEpilogueINS1J_23Sm100TmaWarpSpecializedILi4ELi2ELi16ELb1ELb0EEEJSK_NSB_IJNSU_ISH_SE_EENSU_INSC_ILi32EEESE_EEEEESL_NSB_IJNSB_IJlllEEESE_SW_EEESL_S1T_NS1J_6fusion15FusionCallbacksIS1N_NS1U_17LinearCombinationISL_fSL_fLNS_15FloatRoundStyleE2EEESK_S1R_JEEENSA_5SM1004TMEM4LOAD26SM100_TMEM_LOAD_16dp256b4xES14_NS15_INS16_ILi2ELi4ELi3EEES19_NSU_INSB_IJS1A_S1P_EEENSB_IJS1P_SE_EEEEEEENSA_17SM75_U32x4_LDSM_NENSA_21SM90_TMA_STORE_IM2COLES28_NSA_17SM90_U32x4_STSM_NENSA_39AutoVectorizingCopyWithAssumedAlignmentILi128EEEEEEvvEEEEvNT_6ParamsE)
        /*0008*/ 	.word	0x0000004e


	//----- nvinfo : EIATTR_FRAME_SIZE
	.align		4
.L_19:
        /*000c*/ 	.byte	0x04, 0x11
        /*000e*/ 	.short	(.L_21 - .L_20)
	.align		4
.L_20:
        /*0010*/ 	.word	index@($__internal_2_$__cuda_sm10x_tcgen05_guardrail_trap_unallocated_columns_being_dealloced)
        /*0014*/ 	.word	0x00000008


	//----- nvinfo : EIATTR_FRAME_SIZE
	.align		4
.L_21:
        /*0018*/ 	.byte	0x04, 0x11
        /*001a*/ 	.short	(.L_23 - .L_22)
	.align		4
.L_22:
        /*001c*/ 	.word	index@($__internal_1_$__cuda_sm10x_tcgen05_guardrail_trap_phase_invalid_during_alloc)
        /*0020*/ 	.word	0x00000008


	//----- nvinfo : EIATTR_FRAME_SIZE
	.align		4
.L_23:
        /*0024*/ 	.byte	0x04, 0x11
        /*0026*/ 	.short	(.L_25 - .L_24)
	.align		4
.L_24:
        /*0028*/ 	.word	index@($__internal_0_$__cuda_sm10x_tcgen05_guardrail_trap_col_being_dealloced_not_returned_by_alloc)
        /*002c*/ 	.word	0x00000008


	//----- nvinfo : EIATTR_FRAME_SIZE
	.align		4
.L_25:
        /*0030*/ 	.byte	0x04, 0x11
        /*0032*/ 	.short	(.L_27 - .L_26)
	.align		4
.L_26:
        /*0034*/ 	.word	index@(_ZN7cutlass13device_kernelINS_4conv6kernel13ConvUniversalINS1_16ConvProblemShapeILNS1_8OperatorE0ELi2EEENS1_10collective14CollectiveConvINS1_47MainloopSm100TmaUmmaWarpSpecializedImplicitGemmILS5_0ELi8ELi2ELi1ELi2EN4cute5tupleIJNSA_1CILi2EEENSC_ILi1EEESE_EEEEENSB_IJNSC_ILi64EEENSC_ILi128EEENSB_IJSH_EEEEEENS_10bfloat16_tESL_NSA_8TiledMMAINSA_8MMA_AtomIJNSA_20SM100_MMA_F16BF16_SSISL_SL_fLi64ELi128ELNSA_4UMMA5MajorE0ELSQ_0ELNSP_7ScaleInE0ELSR_0EEEEEENSA_6LayoutINSB_IJSE_SE_SE_EEENSB_IJNSC_ILi0EEESW_SW_EEEEENSB_IJNSA_10UnderscoreESZ_SZ_EEEEENS7_6detail27Sm100ImplicitGemmTileTraitsINSA_20SM90_TMA_LOAD_IM2COLENSA_14ComposedLayoutINSA_7SwizzleILi3ELi4ELi3EEENSA_18smem_ptr_flag_bitsILi16EEENSU_INSB_IJNSC_ILi8EEESH_EEENSB_IJSH_SE_EEEEEEEvEENS13_INSA_23SM90_TMA_LOAD_MULTICASTES1E_vEEEENS_8epilogue10collective18CollectiveEpilogueINS1J_23Sm100TmaWarpSpecializedILi4ELi2ELi16ELb1ELb0EEEJSK_NSB_IJNSU_ISH_SE_EENSU_INSC_ILi32EEESE_EEEEESL_NSB_IJNSB_IJlllEEESE_SW_EEESL_S1T_NS1J_6fusion15FusionCallbacksIS1N_NS1U_17LinearCombinationISL_fSL_fLNS_15FloatRoundStyleE2EEESK_S1R_JEEENSA_5SM1004TMEM4LOAD26SM100_TMEM_LOAD_16dp256b4xES14_NS15_INS16_ILi2ELi4ELi3EEES19_NSU_INSB_IJS1A_S1P_EEENSB_IJS1P_SE_EEEEEEENSA_17SM75_U32x4_LDSM_NENSA_21SM90_TMA_STORE_IM2COLES28_NSA_17SM90_U32x4_STSM_NENSA_39AutoVectorizingCopyWithAssumedAlignmentILi128EEEEEEvvEEEEvNT_6ParamsE)
        /*0038*/ 	.word	0x00000008


	//----- nvinfo : EIATTR_MIN_STACK_SIZE
	.align		4
.L_27:
        /*003c*/ 	.byte	0x04, 0x12
        /*003e*/ 	.short	(.L_29 - .L_28)
	.align		4
.L_28:
        /*0040*/ 	.word	index@(_ZN7cutlass13device_kernelINS_4conv6kernel13ConvUniversalINS1_16ConvProblemShapeILNS1_8OperatorE0ELi2EEENS1_10collective14CollectiveConvINS1_47MainloopSm100TmaUmmaWarpSpecializedImplicitGemmILS5_0ELi8ELi2ELi1ELi2EN4cute5tupleIJNSA_1CILi2EEENSC_ILi1EEESE_EEEEENSB_IJNSC_ILi64EEENSC_ILi128EEENSB_IJSH_EEEEEENS_10bfloat16_tESL_NSA_8TiledMMAINSA_8MMA_AtomIJNSA_20SM100_MMA_F16BF16_SSISL_SL_fLi64ELi128ELNSA_4UMMA5MajorE0ELSQ_0ELNSP_7ScaleInE0ELSR_0EEEEEENSA_6LayoutINSB_IJSE_SE_SE_EEENSB_IJNSC_ILi0EEESW_SW_EEEEENSB_IJNSA_10UnderscoreESZ_SZ_EEEEENS7_6detail27Sm100ImplicitGemmTileTraitsINSA_20SM90_TMA_LOAD_IM2COLENSA_14ComposedLayoutINSA_7SwizzleILi3ELi4ELi3EEENSA_18smem_ptr_flag_bitsILi16EEENSU_INSB_IJNSC_ILi8EEESH_EEENSB_IJSH_SE_EEEEEEEvEENS13_INSA_23SM90_TMA_LOAD_MULTICASTES1E_vEEEENS_8epilogue10collective18CollectiveEpilogueINS1J_23Sm100TmaWarpSpecializedILi4ELi2ELi16ELb1ELb0EEEJSK_NSB_IJNSU_ISH_SE_EENSU_INSC_ILi32EEESE_EEEEESL_NSB_IJNSB_IJlllEEESE_SW_EEESL_S1T_NS1J_6fusion15FusionCallbacksIS1N_NS1U_17LinearCombinationISL_fSL_fLNS_15FloatRoundStyleE2EEESK_S1R_JEEENSA_5SM1004TMEM4LOAD26SM100_TMEM_LOAD_16dp256b4xES14_NS15_INS16_ILi2ELi4ELi3EEES19_NSU_INSB_IJS1A_S1P_EEENSB_IJS1P_SE_EEEEEEENSA_17SM75_U32x4_LDSM_NENSA_21SM90_TMA_STORE_IM2COLES28_NSA_17SM90_U32x4_STSM_NENSA_39AutoVectorizingCopyWithAssumedAlignmentILi128EEEEEEvvEEEEvNT_6ParamsE)
        /*0044*/ 	.word	0x00000008
.L_29:


//--------------------- .nv.compat                --------------------------
	.section	.nv.compat,"",@"SHT_CUDA_COMPAT_INFO"
	.align	4
        /*0000*/ 	.byte	0x02, 0x09, 0x01, 0x00, 0x02, 0x02, 0x02, 0x00, 0x02, 0x05, 0x05, 0x00, 0x03, 0x07, 0x01, 0x01
        /*0010*/ 	.byte	0x02, 0x03, 0x01, 0x00, 0x02, 0x06, 0x01, 0x00, 0x04, 0x0b, 0x08, 0x00, 0x09, 0x00, 0x00, 0x00
        /*0020*/ 	.byte	0x00, 0x00, 0x00, 0x00


//--------------------- .nv.info._ZN7cutlass13device_kernelINS_4conv6kernel13ConvUniversalINS1_16ConvProblemShapeILNS1_8OperatorE0ELi2EEENS1_10collective14CollectiveConvINS1_47MainloopSm100TmaUmmaWarpSpecializedImplicitGemmILS5_0ELi8ELi2ELi1ELi2EN4cute5tupleIJNSA_1CILi2EEENSC_ILi1EEESE_EEEEENSB_IJNSC_ILi64EEENSC_ILi128EEENSB_IJSH_EEEEEENS_10bfloat16_tESL_NSA_8TiledMMAINSA_8MMA_AtomIJNSA_20SM100_MMA_F16BF16_SSISL_SL_fLi64ELi128ELNSA_4UMMA5MajorE0ELSQ_0ELNSP_7ScaleInE0ELSR_0EEEEEENSA_6LayoutINSB_IJSE_SE_SE_EEENSB_IJNSC_ILi0EEESW_SW_EEEEENSB_IJNSA_10UnderscoreESZ_SZ_EEEEENS7_6detail27Sm100ImplicitGemmTileTraitsINSA_20SM90_TMA_LOAD_IM2COLENSA_14ComposedLayoutINSA_7SwizzleILi3ELi4ELi3EEENSA_18smem_ptr_flag_bitsILi16EEENSU_INSB_IJNSC_ILi8EEESH_EEENSB_IJSH_SE_EEEEEEEvEENS13_INSA_23SM90_TMA_LOAD_MULTICASTES1E_vEEEENS_8epilogue10collective18CollectiveEpilogueINS1J_23Sm100TmaWarpSpecializedILi4ELi2ELi16ELb1ELb0EEEJSK_NSB_IJNSU_ISH_SE_EENSU_INSC_ILi32EEESE_EEEEESL_NSB_IJNSB_IJlllEEESE_SW_EEESL_S1T_NS1J_6fusion15FusionCallbacksIS1N_NS1U_17LinearCombinationISL_fSL_fLNS_15FloatRoundStyleE2EEESK_S1R_JEEENSA_5SM1004TMEM4LOAD26SM100_TMEM_LOAD_16dp256b4xES14_NS15_INS16_ILi2ELi4ELi3EEES19_NSU_INSB_IJS1A_S1P_EEENSB_IJS1P_SE_EEEEEEENSA_17SM75_U32x4_LDSM_NENSA_21SM90_TMA_STORE_IM2COLES28_NSA_17SM90_U32x4_STSM_NENSA_39AutoVectorizingCopyWithAssumedAlignmentILi128EEEEEEvvEEEEvNT_6ParamsE --------------------------
	.section	.nv.info._ZN7cutlass13device_kernelINS_4conv6kernel13ConvUniversalINS1_16ConvProblemShapeILNS1_8OperatorE0ELi2EEENS1_10collective14CollectiveConvINS1_47MainloopSm100TmaUmmaWarpSpecializedImplicitGemmILS5_0ELi8ELi2ELi1ELi2EN4cute5tupleIJNSA_1CILi2EEENSC_ILi1EEESE_EEEEENSB_IJNSC_ILi64EEENSC_ILi128EEENSB_IJSH_EEEEEENS_10bfloat16_tESL_NSA_8TiledMMAINSA_8MMA_AtomIJNSA_20SM100_MMA_F16BF16_SSISL_SL_fLi64ELi128ELNSA_4UMMA5MajorE0ELSQ_0ELNSP_7ScaleInE0ELSR_0EEEEEENSA_6LayoutINSB_IJSE_SE_SE_EEENSB_IJNSC_ILi0EEESW_SW_EEEEENSB_IJNSA_10UnderscoreESZ_SZ_EEEEENS7_6detail27Sm100ImplicitGemmTileTraitsINSA_20SM90_TMA_LOAD_IM2COLENSA_14ComposedLayoutINSA_7SwizzleILi3ELi4ELi3EEENSA_18smem_ptr_flag_bitsILi16EEENSU_INSB_IJNSC_ILi8EEESH_EEENSB_IJSH_SE_EEEEEEEvEENS13_INSA_23SM90_TMA_LOAD_MULTICASTES1E_vEEEENS_8epilogue10collective18CollectiveEpilogueINS1J_23Sm100TmaWarpSpecializedILi4ELi2ELi16ELb1ELb0EEEJSK_NSB_IJNSU_ISH_SE_EENSU_INSC_ILi32EEESE_EEEEESL_NSB_IJNSB_IJlllEEESE_SW_EEESL_S1T_NS1J_6fusion15FusionCallbacksIS1N_NS1U_17LinearCombinationISL_fSL_fLNS_15FloatRoundStyleE2EEESK_S1R_JEEENSA_5SM1004TMEM4LOAD26SM100_TMEM_LOAD_16dp256b4xES14_NS15_INS16_ILi2ELi4ELi3EEES19_NSU_INSB_IJS1A_S1P_EEENSB_IJS1P_SE_EEEEEEENSA_17SM75_U32x4_LDSM_NENSA_21SM90_TMA_STORE_IM2COLES28_NSA_17SM90_U32x4_STSM_NENSA_39AutoVectorizingCopyWithAssumedAlignmentILi128EEEEEEvvEEEEvNT_6ParamsE,"",@"SHT_CUDA_INFO"
	.sectionflags	@""
	.align	4


	//----- nvinfo : EIATTR_CUDA_API_VERSION
	.align		4
        /*0000*/ 	.byte	0x04, 0x37
        /*0002*/ 	.short	(.L_31 - .L_30)
.L_30:
        /*0004*/ 	.word	0x00000082


	//----- nvinfo : EIATTR_KPARAM_INFO
	.align		4
.L_31:
        /*0008*/ 	.byte	0x04, 0x17
        /*000a*/ 	.short	(.L_33 - .L_32)
.L_32:
        /*000c*/ 	.word	0x00000000
        /*0010*/ 	.short	0x0000
        /*0012*/ 	.short	0x0000
        /*0014*/ 	.byte	0x00, 0xf0, 0x01, 0x20


	//----- nvinfo : EIATTR_AT_ENTRY_FRAGMENTS
	.align		4
.L_33:
        /*0018*/ 	.byte	0x04, 0x4f
        /*001a*/ 	.short	(.L_35 - .L_34)


	//   ....[0]....
.L_34:
        /*001c*/ 	.word	0x00000006


	//----- nvinfo : EIATTR_RESERVED_SMEM_USED
	.align		4
.L_35:
        /*0020*/ 	.byte	0x01, 0x41
	.zero		2


	//----- nvinfo : EIATTR_SPARSE_MMA_MASK
	.align		4
        /*0024*/ 	.byte	0x03, 0x50
        /*0026*/ 	.short	0x0000


	//----- nvinfo : EIATTR_TCGEN05_1CTA_USED
	.align		4
        /*0028*/ 	.byte	0x01, 0x51
	.zero		2


	//----- nvinfo : EIATTR_MAXREG_COUNT
	.align		4
        /*002c*/ 	.byte	0x03, 0x1b
        /*002e*/ 	.short	0x00ff


	//----- nvinfo : EIATTR_NUM_BARRIERS
	.align		4
        /*0030*/ 	.byte	0x02, 0x4c
        /*0032*/ 	.byte	0x07
	.zero		1


	//----- nvinfo : EIATTR_EXTERNS
	.align		4
        /*0034*/ 	.byte	0x04, 0x0f
        /*0036*/ 	.short	(.L_37 - .L_36)


	//   ....[0]....
	.align		4
.L_36:
        /*0038*/ 	.word	index@(__assertfail)


	//----- nvinfo : EIATTR_MERCURY_ISA_VERSION
	.align		4
.L_37:
        /*003c*/ 	.byte	0x03, 0x5f
        /*003e*/ 	.short	0x0101


	//----- nvinfo : EIATTR_INT_WARP_WIDE_INSTR_OFFSETS
	.align		4
        /*0040*/ 	.byte	0x04, 0x31
        /*0042*/ 	.short	(.L_39 - .L_38)


	//   ....[0]....
.L_38:
        /*0044*/ 	.word	0x00003e50


	//   ....[1]....
        /*0048*/ 	.word	0x00003e70


	//   ....[2]....
        /*004c*/ 	.word	0x00003ea0


	//   ....[3]....
        /*0050*/ 	.word	0x00004b60


	//   ....[4]....
        /*0054*/ 	.word	0x00004be0


	//   ....[5]....
        /*0058*/ 	.word	0x00004ca0


	//   ....[6]....
        /*005c*/ 	.word	0x00004d60


	//   ....[7]....
        /*0060*/ 	.word	0x00004e20


	//   ....[8]....
        /*0064*/ 	.word	0x00004f00


	//   ....[9]....
        /*0068*/ 	.word	0x00004fc0


	//   ....[10]....
        /*006c*/ 	.word	0x000050c0


	//----- nvinfo : EIATTR_COOP_GROUP_MASK_REGIDS
	.align		4
.L_39:
        /*0070*/ 	.byte	0x04, 0x29
        /*0072*/ 	.short	(.L_41 - .L_40)


	//   ....[0]....
.L_40:
        /*0074*/ 	.word	0xffffffff


	//   ....[1]....
        /*0078*/ 	.word	0xffffffff


	//   ....[2]....
        /*007c*/ 	.word	0xffffffff


	//   ....[3]....
        /*0080*/ 	.word	0xffffffff


	//   ....[4]....
        /*0084*/ 	.word	0xffffffff


	//   ....[5]....
        /*0088*/ 	.word	0xffffffff


	//   ....[6]....
        /*008c*/ 	.word	0xffffffff


	//   ....[7]....
        /*0090*/ 	.word	0xffffffff


	//   ....[8]....
        /*0094*/ 	.word	0xffffffff


	//   ....[9]....
        /*0098*/ 	.word	0xffffffff


	//   ....[10]....
        /*009c*/ 	.word	0xffffffff


	//   ....[11]....
        /*00a0*/ 	.word	0xffffffff


	//   ....[12]....
        /*00a4*/ 	.word	0xffffffff


	//----- nvinfo : EIATTR_COOP_GROUP_INSTR_OFFSETS
	.align		4
.L_41:
        /*00a8*/ 	.byte	0x04, 0x28
        /*00aa*/ 	.short	(.L_43 - .L_42)


	//   ....[0]....
.L_42:
        /*00ac*/ 	.word	0x00000090


	//   ....[1]....
        /*00b0*/ 	.word	0x00000500


	//   ....[2]....
        /*00b4*/ 	.word	0x00000740


	//   ....[3]....
        /*00b8*/ 	.word	0x000008e0


	//   ....[4]....
        /*00bc*/ 	.word	0x000009e0


	//   ....[5]....
        /*00c0*/ 	.word	0x00000b30


	//   ....[6]....
        /*00c4*/ 	.word	0x00000d30


	//   ....[7]....
        /*00c8*/ 	.word	0x00002340


	//   ....[8]....
        /*00cc*/ 	.word	0x00003180


	//   ....[9]....
        /*00d0*/ 	.word	0x00003390


	//   ....[10]....
        /*00d4*/ 	.word	0x000033c0


	//   ....[11]....
        /*00d8*/ 	.word	0x00003d30


	//   ....[12]....
        /*00dc*/ 	.word	0x00003f70


	//----- nvinfo : EIATTR_VRC_CTA_INIT_COUNT
	.align		4
.L_43:
        /*00e0*/ 	.byte	0x02, 0x4a
        /*00e2*/ 	.byte	0x80
	.zero		1


	//----- nvinfo : EIATTR_SYSCALL_OFFSETS
	.align		4
        /*00e4*/ 	.byte	0x04, 0x46
        /*00e6*/ 	.short	(.L_45 - .L_44)


	//   ....[0]....
.L_44:
        /*00e8*/ 	.word	0x00005d60


	//   ....[1]....
        /*00ec*/ 	.word	0x00005e50


	//   ....[2]....
        /*00f0*/ 	.word	0x00006740


	//   ....[3]....
        /*00f4*/ 	.word	0x00007010


	//   ....[4]....
        /*00f8*/ 	.word	0x000078b0


	//   ....[5]....
        /*00fc*/ 	.word	0x00008140


	//----- nvinfo : EIATTR_MBARRIER_INSTR_OFFSETS
	.align		4
.L_45:
        /*0100*/ 	.byte	0x04, 0x39
        /*0102*/ 	.short	(.L_47 - .L_46)


	//   ....[0]....
.L_46:
        /*0104*/ 	.word	0x00000620
        /*0108*/ 	.word	0x000000ff
        /*010c*/ 	.word	0x00000000
        /*0110*/ 	.short	0x0100
        /*0112*/ 	.byte	0x04
	.zero		1


	//   ....[1]....
        /*0114*/ 	.word	0x00000630
        /*0118*/ 	.word	0x000000ff
        /*011c*/ 	.word	0x00000040
        /*0120*/ 	.short	0x0100
        /*0122*/ 	.byte	0x04
	.zero		1


	//   ....[2]....
        /*0124*/ 	.word	0x00000640
        /*0128*/ 	.word	0x000000ff
        /*012c*/ 	.word	0x00000008
        /*0130*/ 	.short	0x0100
        /*0132*/ 	.byte	0x04
	.zero		1


	//   ....[3]....
        /*0134*/ 	.word	0x00000650
        /*0138*/ 	.word	0x000000ff
        /*013c*/ 	.word	0x00000048
        /*0140*/ 	.short	0x0100
        /*0142*/ 	.byte	0x04
	.zero		1


	//   ....[4]....
        /*0144*/ 	.word	0x00000660
        /*0148*/ 	.word	0x000000ff
        /*014c*/ 	.word	0x00000010
        /*0150*/ 	.short	0x0100
        /*0152*/ 	.byte	0x04
	.zero		1


	//   ....[5]....
        /*0154*/ 	.word	0x00000670
        /*0158*/ 	.word	0x000000ff
        /*015c*/ 	.word	0x00000050
        /*0160*/ 	.short	0x0100
        /*0162*/ 	.byte	0x04
	.zero		1


	//   ....[6]....
        /*0164*/ 	.word	0x00000680
        /*0168*/ 	.word	0x000000ff
        /*016c*/ 	.word	0x00000018
        /*0170*/ 	.short	0x0100
        /*0172*/ 	.byte	0x04
	.zero		1


	//   ....[7]....
        /*0174*/ 	.word	0x00000690
        /*0178*/ 	.word	0x000000ff
        /*017c*/ 	.word	0x00000058
        /*0180*/ 	.short	0x0100
        /*0182*/ 	.byte	0x04
	.zero		1


	//   ....[8]....
        /*0184*/ 	.word	0x000006a0
        /*0188*/ 	.word	0x000000ff
        /*018c*/ 	.word	0x00000020
        /*0190*/ 	.short	0x0100
        /*0192*/ 	.byte	0x04
	.zero		1


	//   ....[9]....
        /*0194*/ 	.word	0x000006b0
        /*0198*/ 	.word	0x000000ff
        /*019c*/ 	.word	0x00000060
        /*01a0*/ 	.short	0x0100
        /*01a2*/ 	.byte	0x04
	.zero		1


	//   ....[10]....
        /*01a4*/ 	.word	0x000006c0
        /*01a8*/ 	.word	0x000000ff
        /*01ac*/ 	.word	0x00000028
        /*01b0*/ 	.short	0x0100
        /*01b2*/ 	.byte	0x04
	.zero		1


	//   ....[11]....
        /*01b4*/ 	.word	0x000006d0
        /*01b8*/ 	.word	0x000000ff
        /*01bc*/ 	.word	0x00000068
        /*01c0*/ 	.short	0x0100
        /*01c2*/ 	.byte	0x04
	.zero		1


	//   ....[12]....
        /*01c4*/ 	.word	0x000006e0
        /*01c8*/ 	.word	0x000000ff
        /*01cc*/ 	.word	0x00000030
        /*01d0*/ 	.short	0x0100
        /*01d2*/ 	.byte	0x04
	.zero		1


	//   ....[13]....
        /*01d4*/ 	.word	0x000006f0
        /*01d8*/ 	.word	0x000000ff
        /*01dc*/ 	.word	0x00000070
        /*01e0*/ 	.short	0x0100
        /*01e2*/ 	.byte	0x04
	.zero		1


	//   ....[14]....
        /*01e4*/ 	.word	0x00000700
        /*01e8*/ 	.word	0x000000ff
        /*01ec*/ 	.word	0x00000038
        /*01f0*/ 	.short	0x0100
        /*01f2*/ 	.byte	0x04
	.zero		1


	//   ....[15]....
        /*01f4*/ 	.word	0x00000710
        /*01f8*/ 	.word	0x000000ff
        /*01fc*/ 	.word	0x00000078
        /*0200*/ 	.short	0x0100
        /*0202*/ 	.byte	0x04
	.zero		1


	//   ....[16]....
        /*0204*/ 	.word	0x00000850
        /*0208*/ 	.word	0x000000ff
        /*020c*/ 	.word	0x00000080
        /*0210*/ 	.short	0x0100
        /*0212*/ 	.byte	0x04
	.zero		1


	//   ....[17]....
        /*0214*/ 	.word	0x00000860
        /*0218*/ 	.word	0x000000ff
        /*021c*/ 	.word	0x000000a0
        /*0220*/ 	.short	0x0100
        /*0222*/ 	.byte	0x04
	.zero		1


	//   ....[18]....
        /*0224*/ 	.word	0x00000870
        /*0228*/ 	.word	0x000000ff
        /*022c*/ 	.word	0x00000088
        /*0230*/ 	.short	0x0100
        /*0232*/ 	.byte	0x04
	.zero		1


	//   ....[19]....
        /*0234*/ 	.word	0x00000880
        /*0238*/ 	.word	0x000000ff
        /*023c*/ 	.word	0x000000a8
        /*0240*/ 	.short	0x0100
        /*0242*/ 	.byte	0x04
	.zero		1


	//   ....[20]....
        /*0244*/ 	.word	0x00000890
        /*0248*/ 	.word	0x000000ff
        /*024c*/ 	.word	0x00000090
        /*0250*/ 	.short	0x0100
        /*0252*/ 	.byte	0x04
	.zero		1


	//   ....[21]....
        /*0254*/ 	.word	0x000008a0
        /*0258*/ 	.word	0x000000ff
        /*025c*/ 	.word	0x000000b0
        /*0260*/ 	.short	0x0100
        /*0262*/ 	.byte	0x04
	.zero		1


	//   ....[22]....
        /*0264*/ 	.word	0x000008b0
        /*0268*/ 	.word	0x000000ff
        /*026c*/ 	.word	0x00000098
        /*0270*/ 	.short	0x0100
        /*0272*/ 	.byte	0x04
	.zero		1


	//   ....[23]....
        /*0274*/ 	.word	0x000008c0
        /*0278*/ 	.word	0x000000ff
        /*027c*/ 	.word	0x000000b8
        /*0280*/ 	.short	0x0100
        /*0282*/ 	.byte	0x04
	.zero		1


	//   ....[24]....
        /*0284*/ 	.word	0x000009b0
        /*0288*/ 	.word	0x000000ff
        /*028c*/ 	.word	0x000000c0
        /*0290*/ 	.short	0x0100
        /*0292*/ 	.byte	0x06
	.zero		1


	//   ....[25]....
        /*0294*/ 	.word	0x000009c0
        /*0298*/ 	.word	0x000000ff
        /*029c*/ 	.word	0x000000c8
        /*02a0*/ 	.short	0x0100
        /*02a2*/ 	.byte	0x06
	.zero		1


	//   ....[26]....
        /*02a4*/ 	.word	0x00000b00
        /*02a8*/ 	.word	0x000000ff
        /*02ac*/ 	.word	0x000000d0
        /*02b0*/ 	.short	0x0100
        /*02b2*/ 	.byte	0x06
	.zero		1


	//   ....[27]....
        /*02b4*/ 	.word	0x00000b10
        /*02b8*/ 	.word	0x000000ff
        /*02bc*/ 	.word	0x000000d8
        /*02c0*/ 	.short	0x0100
        /*02c2*/ 	.byte	0x06
	.zero		1


	//   ....[28]....
        /*02c4*/ 	.word	0x00000c40
        /*02c8*/ 	.word	0x000000ff
        /*02cc*/ 	.word	0x000000e0
        /*02d0*/ 	.short	0x0100
        /*02d2*/ 	.byte	0x04
	.zero		1


	//   ....[29]....
        /*02d4*/ 	.word	0x00000c50
        /*02d8*/ 	.word	0x000000ff
        /*02dc*/ 	.word	0x000000f0
        /*02e0*/ 	.short	0x0100
        /*02e2*/ 	.byte	0x04
	.zero		1


	//   ....[30]....
        /*02e4*/ 	.word	0x00000c60
        /*02e8*/ 	.word	0x000000ff
        /*02ec*/ 	.word	0x000000e8
        /*02f0*/ 	.short	0x0100
        /*02f2*/ 	.byte	0x04
	.zero		1


	//   ....[31]....
        /*02f4*/ 	.word	0x00000c70
        /*02f8*/ 	.word	0x000000ff
        /*02fc*/ 	.word	0x000000f8
        /*0300*/ 	.short	0x0100
        /*0302*/ 	.byte	0x04
	.zero		1


	//   ....[32]....
        /*0304*/ 	.word	0x00001800
        /*0308*/ 	.word	0x000000ff
        /*030c*/ 	.word	0x00000040
        /*0310*/ 	.short	0x010a
        /*0312*/ 	.byte	0x04
	.zero		1


	//   ....[33]....
        /*0314*/ 	.word	0x00001a50
        /*0318*/ 	.word	0x000000ff
        /*031c*/ 	.word	0x00000040
        /*0320*/ 	.short	0x010a
        /*0322*/ 	.byte	0x09
	.zero		1


	//   ....[34]....
        /*0324*/ 	.word	0x00001be0
        /*0328*/ 	.word	0x000000ff
        /*032c*/ 	.word	0x00000040
        /*0330*/ 	.short	0x010a
        /*0332*/ 	.byte	0x07
	.zero		1


	//   ....[35]....
        /*0334*/ 	.word	0x00001db0
        /*0338*/ 	.word	0x000000ff
        /*033c*/ 	.word	0x000000c8
        /*0340*/ 	.short	0x0101
        /*0342*/ 	.byte	0x1f
	.zero		1


	//   ....[36]....
        /*0344*/ 	.word	0x00001dd0
        /*0348*/ 	.word	0x000000ff
        /*034c*/ 	.word	0x00000040
        /*0350*/ 	.short	0x010a
        /*0352*/ 	.byte	0x04
	.zero		1


	//   ....[37]....
        /*0354*/ 	.word	0x00001fe0
        /*0358*/ 	.word	0x000000ff
        /*035c*/ 	.word	0x00000040
        /*0360*/ 	.short	0x010a
        /*0362*/ 	.byte	0x09
	.zero		1


	//   ....[38]....
        /*0364*/ 	.word	0x00002170
        /*0368*/ 	.word	0x000000ff
        /*036c*/ 	.word	0x00000040
        /*0370*/ 	.short	0x010a
        /*0372*/ 	.byte	0x07
	.zero		1


	//   ....[39]....
        /*0374*/ 	.word	0x00002350
        /*0378*/ 	.word	0x000000ff
        /*037c*/ 	.word	0x000000d0
        /*0380*/ 	.short	0x010a
        /*0382*/ 	.byte	0x1f
	.zero		1


	//   ....[40]....
        /*0384*/ 	.word	0x00002410
        /*0388*/ 	.word	0x000000ff
        /*038c*/ 	.word	0x00000000
        /*0390*/ 	.short	0x0101
        /*0392*/ 	.byte	0x04
	.zero		1


	//   ....[41]....
        /*0394*/ 	.word	0x000029f0
        /*0398*/ 	.word	0x000000ff
        /*039c*/ 	.word	0x00000000
        /*03a0*/ 	.short	0x010a
        /*03a2*/ 	.byte	0x04
	.zero		1


	//   ....[42]....
        /*03a4*/ 	.word	0x00002a80
        /*03a8*/ 	.word	0x000000ff
        /*03ac*/ 	.word	0x00000000
        /*03b0*/ 	.short	0x010a
        /*03b2*/ 	.byte	0x05
	.zero		1


	//   ....[43]....
        /*03b4*/ 	.word	0x00002b10
        /*03b8*/ 	.word	0x000000ff
        /*03bc*/ 	.word	0x00000000
        /*03c0*/ 	.short	0x010a
        /*03c2*/ 	.byte	0x05
	.zero		1


	//   ....[44]....
        /*03c4*/ 	.word	0x00002ba0
        /*03c8*/ 	.word	0x000000ff
        /*03cc*/ 	.word	0x00000000
        /*03d0*/ 	.short	0x010a
        /*03d2*/ 	.byte	0x05
	.zero		1


	//   ....[45]....
        /*03d4*/ 	.word	0x00002c30
        /*03d8*/ 	.word	0x000000ff
        /*03dc*/ 	.word	0x00000000
        /*03e0*/ 	.short	0x010a
        /*03e2*/ 	.byte	0x05
	.zero		1


	//   ....[46]....
        /*03e4*/ 	.word	0x00002cc0
        /*03e8*/ 	.word	0x000000ff
        /*03ec*/ 	.word	0x00000000
        /*03f0*/ 	.short	0x010a
        /*03f2*/ 	.byte	0x05
	.zero		1


	//   ....[47]....
        /*03f4*/ 	.word	0x00002d50
        /*03f8*/ 	.word	0x000000ff
        /*03fc*/ 	.word	0x00000000
        /*0400*/ 	.short	0x010a
        /*0402*/ 	.byte	0x05
	.zero		1


	//   ....[48]....
        /*0404*/ 	.word	0x00002df0
        /*0408*/ 	.word	0x00000000
        /*040c*/ 	.word	0x00000000
        /*0410*/ 	.short	0x010a
        /*0412*/ 	.byte	0xff
	.zero		1


	//   ....[49]....
        /*0414*/ 	.word	0x00002f40
        /*0418*/ 	.word	0x000000ff
        /*041c*/ 	.word	0x000000d8
        /*0420*/ 	.short	0x010a
        /*0422*/ 	.byte	0x04
	.zero		1


	//   ....[50]....
        /*0424*/ 	.word	0x00002fe0
        /*0428*/ 	.word	0x000000ff
        /*042c*/ 	.word	0x000000d0
        /*0430*/ 	.short	0x010a
        /*0432*/ 	.byte	0x04
	.zero		1


	//   ....[51]....
        /*0434*/ 	.word	0x00003080
        /*0438*/ 	.word	0x000000ff
        /*043c*/ 	.word	0x00000000
        /*0440*/ 	.short	0x0101
        /*0442*/ 	.byte	0x05
	.zero		1


	//   ....[52]....
        /*0444*/ 	.word	0x000030c0
        /*0448*/ 	.word	0x000000ff
        /*044c*/ 	.word	0x000000d8
        /*0450*/ 	.short	0x0106
        /*0452*/ 	.byte	0x04
	.zero		1


	//   ....[53]....
        /*0454*/ 	.word	0x00003100
        /*0458*/ 	.word	0x00000000
        /*045c*/ 	.word	0x000000d8
        /*0460*/ 	.short	0x010a
        /*0462*/ 	.byte	0xff
	.zero		1


	//   ....[54]....
        /*0464*/ 	.word	0x00003670
        /*0468*/ 	.word	0x000000ff
        /*046c*/ 	.word	0x000000d0
        /*0470*/ 	.short	0x010a
        /*0472*/ 	.byte	0x14
	.zero		1


	//   ....[55]....
        /*0474*/ 	.word	0x00003720
        /*0478*/ 	.word	0x000000ff
        /*047c*/ 	.word	0x00000000
        /*0480*/ 	.short	0x0101
        /*0482*/ 	.byte	0x22
	.zero		1


	//   ....[56]....
        /*0484*/ 	.word	0x00003730
        /*0488*/ 	.word	0x000000ff
        /*048c*/ 	.word	0x000000f0
        /*0490*/ 	.short	0x010a
        /*0492*/ 	.byte	0x19
	.zero		1


	//   ....[57]....
        /*0494*/ 	.word	0x000037e0
        /*0498*/ 	.word	0x000000ff
        /*049c*/ 	.word	0x00000000
        /*04a0*/ 	.short	0x010a
        /*04a2*/ 	.byte	0x04
	.zero		1


	//   ....[58]....
        /*04a4*/ 	.word	0x00003830
        /*04a8*/ 	.word	0x000000ff
        /*04ac*/ 	.word	0x00000000
        /*04b0*/ 	.short	0x010a
        /*04b2*/ 	.byte	0x12
	.zero		1


	//   ....[59]....
        /*04b4*/ 	.word	0x00003980
        /*04b8*/ 	.word	0x000000ff
        /*04bc*/ 	.word	0x00000000
        /*04c0*/ 	.short	0x010a
        /*04c2*/ 	.byte	0x05
	.zero		1


	//   ....[60]....
        /*04c4*/ 	.word	0x00003c80
        /*04c8*/ 	.word	0x000000ff
        /*04cc*/ 	.word	0x00000000
        /*04d0*/ 	.short	0x010a
        /*04d2*/ 	.byte	0x04
	.zero		1


	//   ....[61]....
        /*04d4*/ 	.word	0x00003d10
        /*04d8*/ 	.word	0x000000ff
        /*04dc*/ 	.word	0x00000000
        /*04e0*/ 	.short	0x010a
        /*04e2*/ 	.byte	0x04
	.zero		1


	//   ....[62]....
        /*04e4*/ 	.word	0x000042b0
        /*04e8*/ 	.word	0x000000ff
        /*04ec*/ 	.word	0x000000d0
        /*04f0*/ 	.short	0x010a
        /*04f2*/ 	.byte	0x1f
	.zero		1


	//   ....[63]....
        /*04f4*/ 	.word	0x00004350
        /*04f8*/ 	.word	0x000000ff
        /*04fc*/ 	.word	0x00000000
        /*0500*/ 	.short	0x0101
        /*0502*/ 	.byte	0x31
	.zero		1


	//   ....[64]....
        /*0504*/ 	.word	0x000048a0
        /*0508*/ 	.word	0x000000ff
        /*050c*/ 	.word	0x000000c8
        /*0510*/ 	.short	0x010a
        /*0512*/ 	.byte	0x1f
	.zero		1


	//   ....[65]....
        /*0514*/ 	.word	0x00004a40
        /*0518*/ 	.word	0x000000ff
        /*051c*/ 	.word	0x000000a0
        /*0520*/ 	.short	0x010a
        /*0522*/ 	.byte	0x1f
	.zero		1


	//   ....[66]....
        /*0524*/ 	.word	0x00004c60
        /*0528*/ 	.word	0x000000ff
        /*052c*/ 	.word	0x00000080
        /*0530*/ 	.short	0x010b
        /*0532*/ 	.byte	0x1f
	.zero		1


	//   ....[67]....
        /*0534*/ 	.word	0x00004c70
        /*0538*/ 	.word	0x000000ff
        /*053c*/ 	.word	0x00000000
        /*0540*/ 	.short	0x0101
        /*0542*/ 	.byte	0x3b
	.zero		1


	//   ....[68]....
        /*0544*/ 	.word	0x00004c80
        /*0548*/ 	.word	0x000000ff
        /*054c*/ 	.word	0x000000a8
        /*0550*/ 	.short	0x010a
        /*0552*/ 	.byte	0x1f
	.zero		1


	//   ....[69]....
        /*0554*/ 	.word	0x00004de0
        /*0558*/ 	.word	0x000000ff
        /*055c*/ 	.word	0x00000088
        /*0560*/ 	.short	0x010b
        /*0562*/ 	.byte	0x1f
	.zero		1


	//   ....[70]....
        /*0564*/ 	.word	0x00004df0
        /*0568*/ 	.word	0x000000ff
        /*056c*/ 	.word	0x00000000
        /*0570*/ 	.short	0x0101
        /*0572*/ 	.byte	0x3a
	.zero		1


	//   ....[71]....
        /*0574*/ 	.word	0x00004e00
        /*0578*/ 	.word	0x000000ff
        /*057c*/ 	.word	0x000000b0
        /*0580*/ 	.short	0x010a
        /*0582*/ 	.byte	0x1f
	.zero		1


	//   ....[72]....
        /*0584*/ 	.word	0x00004f80
        /*0588*/ 	.word	0x000000ff
        /*058c*/ 	.word	0x00000090
        /*0590*/ 	.short	0x010b
        /*0592*/ 	.byte	0x1f
	.zero		1


	//   ....[73]....
        /*0594*/ 	.word	0x00004f90
        /*0598*/ 	.word	0x000000ff
        /*059c*/ 	.word	0x00000000
        /*05a0*/ 	.short	0x0101
        /*05a2*/ 	.byte	0x39
	.zero		1


	//   ....[74]....
        /*05a4*/ 	.word	0x00004fa0
        /*05a8*/ 	.word	0x000000ff
        /*05ac*/ 	.word	0x000000b8
        /*05b0*/ 	.short	0x010a
        /*05b2*/ 	.byte	0x1f
	.zero		1


	//   ....[75]....
        /*05b4*/ 	.word	0x00005160
        /*05b8*/ 	.word	0x000000ff
        /*05bc*/ 	.word	0x00000098
        /*05c0*/ 	.short	0x010b
        /*05c2*/ 	.byte	0x1f
	.zero		1


	//   ....[76]....
        /*05c4*/ 	.word	0x00005170
        /*05c8*/ 	.word	0x000000ff
        /*05cc*/ 	.word	0x00000000
        /*05d0*/ 	.short	0x0101
        /*05d2*/ 	.byte	0x38
	.zero		1


	//   ....[77]....
        /*05d4*/ 	.word	0x000051a0
        /*05d8*/ 	.word	0x000000ff
        /*05dc*/ 	.word	0x000000a0
        /*05e0*/ 	.short	0x010a
        /*05e2*/ 	.byte	0x1f
	.zero		1


	//   ....[78]....
        /*05e4*/ 	.word	0x000051c0
        /*05e8*/ 	.word	0x000000ff
        /*05ec*/ 	.word	0x000000a8
        /*05f0*/ 	.short	0x010a
        /*05f2*/ 	.byte	0x1f
	.zero		1


	//   ....[79]....
        /*05f4*/ 	.word	0x000051e0
        /*05f8*/ 	.word	0x000000ff
        /*05fc*/ 	.word	0x000000b0
        /*0600*/ 	.short	0x010a
        /*0602*/ 	.byte	0x1f
	.zero		1


	//   ....[80]....
        /*0604*/ 	.word	0x00005220
        /*0608*/ 	.word	0x00000000
        /*060c*/ 	.word	0x000000b8
        /*0610*/ 	.short	0x010a
        /*0612*/ 	.byte	0xff
	.zero		1


	//   ....[81]....
        /*0614*/ 	.word	0x00005600
        /*0618*/ 	.word	0x000000ff
        /*061c*/ 	.word	0x000000d0
        /*0620*/ 	.short	0x010a
        /*0622*/ 	.byte	0x30
	.zero		1


	//   ....[82]....
        /*0624*/ 	.word	0x000056d0
        /*0628*/ 	.word	0x000000ff
        /*062c*/ 	.word	0x00000000
        /*0630*/ 	.short	0x0101
        /*0632*/ 	.byte	0x04
	.zero		1


	//   ....[83]....
        /*0634*/ 	.word	0x00006320
        /*0638*/ 	.word	0x000000ff
        /*063c*/ 	.word	0x00000080
        /*0640*/ 	.short	0x010a
        /*0642*/ 	.byte	0x30
	.zero		1


	//   ....[84]....
        /*0644*/ 	.word	0x00006440
        /*0648*/ 	.word	0x00000046
        /*064c*/ 	.word	0x000000e0
        /*0650*/ 	.short	0x010a
        /*0652*/ 	.byte	0xff
	.zero		1


	//   ....[85]....
        /*0654*/ 	.word	0x00006540
        /*0658*/ 	.word	0x000000ff
        /*065c*/ 	.word	0x00000080
        /*0660*/ 	.short	0x010a
        /*0662*/ 	.byte	0x30
	.zero		1


	//   ....[86]....
        /*0664*/ 	.word	0x00006620
        /*0668*/ 	.word	0x00000046
        /*066c*/ 	.word	0x000000e0
        /*0670*/ 	.short	0x010a
        /*0672*/ 	.byte	0xff
	.zero		1


	//   ....[87]....
        /*0674*/ 	.word	0x00006d70
        /*0678*/ 	.word	0x00000000
        /*067c*/ 	.word	0x00000000
        /*0680*/ 	.short	0x0101
        /*0682*/ 	.byte	0xff
	.zero		1


	//   ....[88]....
        /*0684*/ 	.word	0x00006d80
        /*0688*/ 	.word	0x00000004
        /*068c*/ 	.word	0x00000080
        /*0690*/ 	.short	0x010a
        /*0692*/ 	.byte	0xff
	.zero		1


	//   ....[89]....
        /*0694*/ 	.word	0x00006e40
        /*0698*/ 	.word	0x00000004
        /*069c*/ 	.word	0x00000080
        /*06a0*/ 	.short	0x010a
        /*06a2*/ 	.byte	0xff
	.zero		1


	//   ....[90]....
        /*06a4*/ 	.word	0x00007610
        /*06a8*/ 	.word	0x00000000
        /*06ac*/ 	.word	0x00000000
        /*06b0*/ 	.short	0x0101
        /*06b2*/ 	.byte	0xff
	.zero		1


	//   ....[91]....
        /*06b4*/ 	.word	0x00007630
        /*06b8*/ 	.word	0x00000002
        /*06bc*/ 	.word	0x00000080
        /*06c0*/ 	.short	0x010a
        /*06c2*/ 	.byte	0xff
	.zero		1


	//   ....[92]....
        /*06c4*/ 	.word	0x000076e0
        /*06c8*/ 	.word	0x00000002
        /*06cc*/ 	.word	0x00000080
        /*06d0*/ 	.short	0x010a
        /*06d2*/ 	.byte	0xff
	.zero		1


	//   ....[93]....
        /*06d4*/ 	.word	0x00007ea0
        /*06d8*/ 	.word	0x00000000
        /*06dc*/ 	.word	0x00000000
        /*06e0*/ 	.short	0x0101
        /*06e2*/ 	.byte	0xff
	.zero		1


	//   ....[94]....
        /*06e4*/ 	.word	0x00007ec0
        /*06e8*/ 	.word	0x00000003
        /*06ec*/ 	.word	0x00000080
        /*06f0*/ 	.short	0x010a
        /*06f2*/ 	.byte	0xff
	.zero		1


	//   ....[95]....
        /*06f4*/ 	.word	0x00007f70
        /*06f8*/ 	.word	0x00000003
        /*06fc*/ 	.word	0x00000080
        /*0700*/ 	.short	0x010a
        /*0702*/ 	.byte	0xff
	.zero		1


	//   ....[96]....
        /*0704*/ 	.word	0x00008380
        /*0708*/ 	.word	0x000000ff
        /*070c*/ 	.word	0x00000000
        /*0710*/ 	.short	0x0101
        /*0712*/ 	.byte	0x04
	.zero		1


	//   ....[97]....
        /*0714*/ 	.word	0x000087a0
        /*0718*/ 	.word	0x00000000
        /*071c*/ 	.word	0x00000000
        /*0720*/ 	.short	0x0101
        /*0722*/ 	.byte	0xff
	.zero		1


	//   ....[98]....
        /*0724*/ 	.word	0x00008a10
        /*0728*/ 	.word	0x000000ff
        /*072c*/ 	.word	0x00000000
        /*0730*/ 	.short	0x0101
        /*0732*/ 	.byte	0x04
	.zero		1


	//   ....[99]....
        /*0734*/ 	.word	0x00008a40
        /*0738*/ 	.word	0x00000000
        /*073c*/ 	.word	0x00000040
        /*0740*/ 	.short	0x010a
        /*0742*/ 	.byte	0xff
	.zero		1


	//   ....[100]....
        /*0744*/ 	.word	0x00008aa0
        /*0748*/ 	.word	0x00000000
        /*074c*/ 	.word	0x00000040
        /*0750*/ 	.short	0x010a
        /*0752*/ 	.byte	0xff
	.zero		1


	//   ....[101]....
        /*0754*/ 	.word	0x00008b00
        /*0758*/ 	.word	0x00000000
        /*075c*/ 	.word	0x000000d0
        /*0760*/ 	.short	0x010a
        /*0762*/ 	.byte	0xff
	.zero		1


	//   ....[102]....
        /*0764*/ 	.word	0x00008b60
        /*0768*/ 	.word	0x00000000
        /*076c*/ 	.word	0x00000000
        /*0770*/ 	.short	0x010a
        /*0772*/ 	.byte	0xff
	.zero		1


	//   ....[103]....
        /*0774*/ 	.word	0x00008bc0
        /*0778*/ 	.word	0x00000000
        /*077c*/ 	.word	0x00000000
        /*0780*/ 	.short	0x010a
        /*0782*/ 	.byte	0xff
	.zero		1


	//   ....[104]....
        /*0784*/ 	.word	0x00008c20
        /*0788*/ 	.word	0x00000000
        /*078c*/ 	.word	0x00000000
        /*0790*/ 	.short	0x010a
        /*0792*/ 	.byte	0xff
	.zero		1


	//   ....[105]....
        /*0794*/ 	.word	0x00008c80
        /*0798*/ 	.word	0x00000000
        /*079c*/ 	.word	0x00000000
        /*07a0*/ 	.short	0x010a
        /*07a2*/ 	.byte	0xff
	.zero		1


	//   ....[106]....
        /*07a4*/ 	.word	0x00008ce0
        /*07a8*/ 	.word	0x00000000
        /*07ac*/ 	.word	0x00000000
        /*07b0*/ 	.short	0x010a
        /*07b2*/ 	.byte	0xff
	.zero		1


	//   ....[107]....
        /*07b4*/ 	.word	0x00008d40
        /*07b8*/ 	.word	0x00000000
        /*07bc*/ 	.word	0x00000000
        /*07c0*/ 	.short	0x010a
        /*07c2*/ 	.byte	0xff
	.zero		1


	//   ....[108]....
        /*07c4*/ 	.word	0x00008da0
        /*07c8*/ 	.word	0x00000000
        /*07cc*/ 	.word	0x00000000
        /*07d0*/ 	.short	0x010a
        /*07d2*/ 	.byte	0xff
	.zero		1


	//   ....[109]....
        /*07d4*/ 	.word	0x00008e00
        /*07d8*/ 	.word	0x00000004
        /*07dc*/ 	.word	0x000000d8
        /*07e0*/ 	.short	0x010a
        /*07e2*/ 	.byte	0xff
	.zero		1


	//   ....[110]....
        /*07e4*/ 	.word	0x00008e60
        /*07e8*/ 	.word	0x00000004
        /*07ec*/ 	.word	0x000000d0
        /*07f0*/ 	.short	0x010a
        /*07f2*/ 	.byte	0xff
	.zero		1


	//   ....[111]....
        /*07f4*/ 	.word	0x00008ec0
        /*07f8*/ 	.word	0x00000000
        /*07fc*/ 	.word	0x000000d0
        /*0800*/ 	.short	0x010a
        /*0802*/ 	.byte	0xff
	.zero		1


	//   ....[112]....
        /*0804*/ 	.word	0x00008f20
        /*0808*/ 	.word	0x00000004
        /*080c*/ 	.word	0x000000f0
        /*0810*/ 	.short	0x010a
        /*0812*/ 	.byte	0xff
	.zero		1


	//   ....[113]....
        /*0814*/ 	.word	0x00008f80
        /*0818*/ 	.word	0x00000000
        /*081c*/ 	.word	0x00000000
        /*0820*/ 	.short	0x010a
        /*0822*/ 	.byte	0xff
	.zero		1


	//   ....[114]....
        /*0824*/ 	.word	0x00008fe0
        /*0828*/ 	.word	0x00000000
        /*082c*/ 	.word	0x00000000
        /*0830*/ 	.short	0x010a
        /*0832*/ 	.byte	0xff
	.zero		1


	//   ....[115]....
        /*0834*/ 	.word	0x00009040
        /*0838*/ 	.word	0x00000000
        /*083c*/ 	.word	0x00000000
        /*0840*/ 	.short	0x010a
        /*0842*/ 	.byte	0xff
	.zero		1


	//   ....[116]....
        /*0844*/ 	.word	0x000090a0
        /*0848*/ 	.word	0x00000002
        /*084c*/ 	.word	0x000000d0
        /*0850*/ 	.short	0x010a
        /*0852*/ 	.byte	0xff
	.zero		1


	//   ....[117]....
        /*0854*/ 	.word	0x00009100
        /*0858*/ 	.word	0x00000002
        /*085c*/ 	.word	0x000000c8
        /*0860*/ 	.short	0x010a
        /*0862*/ 	.byte	0xff
	.zero		1


	//   ....[118]....
        /*0864*/ 	.word	0x00009160
        /*0868*/ 	.word	0x00000002
        /*086c*/ 	.word	0x000000a0
        /*0870*/ 	.short	0x010a
        /*0872*/ 	.byte	0xff
	.zero		1


	//   ....[119]....
        /*0874*/ 	.word	0x000091c0
        /*0878*/ 	.word	0x00000002
        /*087c*/ 	.word	0x000000a8
        /*0880*/ 	.short	0x010a
        /*0882*/ 	.byte	0xff
	.zero		1


	//   ....[120]....
        /*0884*/ 	.word	0x00009220
        /*0888*/ 	.word	0x00000002
        /*088c*/ 	.word	0x000000b0
        /*0890*/ 	.short	0x010a
        /*0892*/ 	.byte	0xff
	.zero		1


	//   ....[121]....
        /*0894*/ 	.word	0x00009280
        /*0898*/ 	.word	0x00000002
        /*089c*/ 	.word	0x000000b8
        /*08a0*/ 	.short	0x010a
        /*08a2*/ 	.byte	0xff
	.zero		1


	//   ....[122]....
        /*08a4*/ 	.word	0x000092e0
        /*08a8*/ 	.word	0x00000000
        /*08ac*/ 	.word	0x000000a0
        /*08b0*/ 	.short	0x010a
        /*08b2*/ 	.byte	0xff
	.zero		1


	//   ....[123]....
        /*08b4*/ 	.word	0x00009340
        /*08b8*/ 	.word	0x00000000
        /*08bc*/ 	.word	0x000000a8
        /*08c0*/ 	.short	0x010a
        /*08c2*/ 	.byte	0xff
	.zero		1


	//   ....[124]....
        /*08c4*/ 	.word	0x000093a0
        /*08c8*/ 	.word	0x00000000
        /*08cc*/ 	.word	0x000000b0
        /*08d0*/ 	.short	0x010a
        /*08d2*/ 	.byte	0xff
	.zero		1


	//   ....[125]....
        /*08d4*/ 	.word	0x00009400
        /*08d8*/ 	.word	0x00000000
        /*08dc*/ 	.word	0x000000d0
        /*08e0*/ 	.short	0x010a
        /*08e2*/ 	.byte	0xff
	.zero		1


	//   ....[126]....
        /*08e4*/ 	.word	0x00009460
        /*08e8*/ 	.word	0x00000002
        /*08ec*/ 	.word	0x00000080
        /*08f0*/ 	.short	0x010a
        /*08f2*/ 	.byte	0xff
	.zero		1


	//   ....[127]....
        /*08f4*/ 	.word	0x000094b0
        /*08f8*/ 	.word	0x00000046
        /*08fc*/ 	.word	0x000000e0
        /*0900*/ 	.short	0x010a
        /*0902*/ 	.byte	0xff
	.zero		1


	//   ....[128]....
        /*0904*/ 	.word	0x00009500
        /*0908*/ 	.word	0x00000004
        /*090c*/ 	.word	0x00000080
        /*0910*/ 	.short	0x010a
        /*0912*/ 	.byte	0xff
	.zero		1


	//   ....[129]....
        /*0914*/ 	.word	0x00009550
        /*0918*/ 	.word	0x00000002
        /*091c*/ 	.word	0x00000080
        /*0920*/ 	.short	0x010a
        /*0922*/ 	.byte	0xff
	.zero		1


	//   ....[130]....
        /*0924*/ 	.word	0x000095a0
        /*0928*/ 	.word	0x00000003
        /*092c*/ 	.word	0x00000080
        /*0930*/ 	.short	0x010a
        /*0932*/ 	.byte	0xff
	.zero		1


	//----- nvinfo : EIATTR_NUM_MBARRIERS
	.align		4
.L_47:
        /*0934*/ 	.byte	0x03, 0x38
        /*0936*/ 	.short	0x0020


	//----- nvinfo : EIATTR_EXIT_INSTR_OFFSETS
	.align		4
        /*0938*/ 	.byte	0x04, 0x1c
        /*093a*/ 	.short	(.L_49 - .L_48)


	//   ....[0]....
.L_48:
        /*093c*/ 	.word	0x00002e20


	//   ....[1]....
        /*0940*/ 	.word	0x000030d0


	//   ....[2]....
        /*0944*/ 	.word	0x00003130


	//   ....[3]....
        /*0948*/ 	.word	0x00003f80


	//   ....[4]....
        /*094c*/ 	.word	0x00005250


	//   ....[5]....
        /*0950*/ 	.word	0x00005290


	//   ....[6]....
        /*0954*/ 	.word	0x000088f0


	//   ....[7]....
        /*0958*/ 	.word	0x00008970


	//   ....[8]....
        /*095c*/ 	.word	0x000089a0


	//   ....[9]....
        /*0960*/ 	.word	0x00008a20


	//----- nvinfo : EIATTR_MAX_THREADS
	.align		4
.L_49:
        /*0964*/ 	.byte	0x04, 0x05
        /*0966*/ 	.short	(.L_51 - .L_50)
.L_50:
        /*0968*/ 	.word	0x00000100
        /*096c*/ 	.word	0x00000001
        /*0970*/ 	.word	0x00000001


	//----- nvinfo : EIATTR_CRS_STACK_SIZE
	.align		4
.L_51:
        /*0974*/ 	.byte	0x04, 0x1e
        /*0976*/ 	.short	(.L_53 - .L_52)
.L_52:
        /*0978*/ 	.word	0x00000000


	//----- nvinfo : EIATTR_CBANK_PARAM_SIZE
	.align		4
.L_53:
        /*097c*/ 	.byte	0x03, 0x19
        /*097e*/ 	.short	0x0800


	//----- nvinfo : EIATTR_PARAM_CBANK
	.align		4
        /*0980*/ 	.byte	0x04, 0x0a
        /*0982*/ 	.short	(.L_55 - .L_54)
	.align		4
.L_54:
        /*0984*/ 	.word	index@(.nv.constant0._ZN7cutlass13device_kernelINS_4conv6kernel13ConvUniversalINS1_16ConvProblemShapeILNS1_8OperatorE0ELi2EEENS1_10collective14CollectiveConvINS1_47MainloopSm100TmaUmmaWarpSpecializedImplicitGemmILS5_0ELi8ELi2ELi1ELi2EN4cute5tupleIJNSA_1CILi2EEENSC_ILi1EEESE_EEEEENSB_IJNSC_ILi64EEENSC_ILi128EEENSB_IJSH_EEEEEENS_10bfloat16_tESL_NSA_8TiledMMAINSA_8MMA_AtomIJNSA_20SM100_MMA_F16BF16_SSISL_SL_fLi64ELi128ELNSA_4UMMA5MajorE0ELSQ_0ELNSP_7ScaleInE0ELSR_0EEEEEENSA_6LayoutINSB_IJSE_SE_SE_EEENSB_IJNSC_ILi0EEESW_SW_EEEEENSB_IJNSA_10UnderscoreESZ_SZ_EEEEENS7_6detail27Sm100ImplicitGemmTileTraitsINSA_20SM90_TMA_LOAD_IM2COLENSA_14ComposedLayoutINSA_7SwizzleILi3ELi4ELi3EEENSA_18smem_ptr_flag_bitsILi16EEENSU_INSB_IJNSC_ILi8EEESH_EEENSB_IJSH_SE_EEEEEEEvEENS13_INSA_23SM90_TMA_LOAD_MULTICASTES1E_vEEEENS_8epilogue10collective18CollectiveEpilogueINS1J_23Sm100TmaWarpSpecializedILi4ELi2ELi16ELb1ELb0EEEJSK_NSB_IJNSU_ISH_SE_EENSU_INSC_ILi32EEESE_EEEEESL_NSB_IJNSB_IJlllEEESE_SW_EEESL_S1T_NS1J_6fusion15FusionCallbacksIS1N_NS1U_17LinearCombinationISL_fSL_fLNS_15FloatRoundStyleE2EEESK_S1R_JEEENSA_5SM1004TMEM4LOAD26SM100_TMEM_LOAD_16dp256b4xES14_NS15_INS16_ILi2ELi4ELi3EEES19_NSU_INSB_IJS1A_S1P_EEENSB_IJS1P_SE_EEEEEEENSA_17SM75_U32x4_LDSM_NENSA_21SM90_TMA_STORE_IM2COLES28_NSA_17SM90_U32x4_STSM_NENSA_39AutoVectorizingCopyWithAssumedAlignmentILi128EEEEEEvvEEEEvNT_6ParamsE)
        /*0988*/ 	.short	0x0380
        /*098a*/ 	.short	0x0800


	//----- nvinfo : EIATTR_SW_WAR
	.align		4
.L_55:
        /*098c*/ 	.byte	0x04, 0x36
        /*098e*/ 	.short	(.L_57 - .L_56)
.L_56:
        /*0990*/ 	.word	0x00000008
.L_57:


//--------------------- .nv.callgraph             --------------------------
	.section	.nv.callgraph,"",@"SHT_CUDA_CALLGRAPH"
	.align	4
	.sectionentsize	8
	.align		4
        /*0000*/ 	.word	0x00000000
	.align		4
        /*0004*/ 	.word	0xffffffff
	.align		4
        /*0008*/ 	.word	index@(_ZN7cutlass13device_kernelINS_4conv6kernel13ConvUniversalINS1_16ConvProblemShapeILNS1_8OperatorE0ELi2EEENS1_10collective14CollectiveConvINS1_47MainloopSm100TmaUmmaWarpSpecializedImplicitGemmILS5_0ELi8ELi2ELi1ELi2EN4cute5tupleIJNSA_1CILi2EEENSC_ILi1EEESE_EEEEENSB_IJNSC_ILi64EEENSC_ILi128EEENSB_IJSH_EEEEEENS_10bfloat16_tESL_NSA_8TiledMMAINSA_8MMA_AtomIJNSA_20SM100_MMA_F16BF16_SSISL_SL_fLi64ELi128ELNSA_4UMMA5MajorE0ELSQ_0ELNSP_7ScaleInE0ELSR_0EEEEEENSA_6LayoutINSB_IJSE_SE_SE_EEENSB_IJNSC_ILi0EEESW_SW_EEEEENSB_IJNSA_10UnderscoreESZ_SZ_EEEEENS7_6detail27Sm100ImplicitGemmTileTraitsINSA_20SM90_TMA_LOAD_IM2COLENSA_14ComposedLayoutINSA_7SwizzleILi3ELi4ELi3EEENSA_18smem_ptr_flag_bitsILi16EEENSU_INSB_IJNSC_ILi8EEESH_EEENSB_IJSH_SE_EEEEEEEvEENS13_INSA_23SM90_TMA_LOAD_MULTICASTES1E_vEEEENS_8epilogue10collective18CollectiveEpilogueINS1J_23Sm100TmaWarpSpecializedILi4ELi2ELi16ELb1ELb0EEEJSK_NSB_IJNSU_ISH_SE_EENSU_INSC_ILi32EEESE_EEEEESL_NSB_IJNSB_IJlllEEESE_SW_EEESL_S1T_NS1J_6fusion15FusionCallbacksIS1N_NS1U_17LinearCombinationISL_fSL_fLNS_15FloatRoundStyleE2EEESK_S1R_JEEENSA_5SM1004TMEM4LOAD26SM100_TMEM_LOAD_16dp256b4xES14_NS15_INS16_ILi2ELi4ELi3EEES19_NSU_INSB_IJS1A_S1P_EEENSB_IJS1P_SE_EEEEEEENSA_17SM75_U32x4_LDSM_NENSA_21SM90_TMA_STORE_IM2COLES28_NSA_17SM90_U32x4_STSM_NENSA_39AutoVectorizingCopyWithAssumedAlignmentILi128EEEEEEvvEEEEvNT_6ParamsE)
	.align		4
        /*000c*/ 	.word	index@(__assertfail)
	.align		4
        /*0010*/ 	.word	0x00000000
	.align		4
        /*0014*/ 	.word	0xfffffffe
	.align		4
        /*0018*/ 	.word	0x00000000
	.align		4
        /*001c*/ 	.word	0xfffffffd
	.align		4
        /*0020*/ 	.word	0x00000000
	.align		4
        /*0024*/ 	.word	0xfffffffc


//--------------------- .nv.constant4             --------------------------
	.section	.nv.constant4,"a",@progbits
	.align	8
	.align		8
.nv.constant4:
        /*0000*/ 	.dword	__assertfail
	.align		8
        /*0008*/ 	.dword	__unnamed_1
	.align		8
        /*0010*/ 	.dword	__unnamed_2
	.align		8
        /*0018*/ 	.dword	_ZN39_INTERNAL_91ff29de_4_k_cu_d14ffe63_35624cuda3std3__45__cpo5beginE
	.align		8
        /*0020*/ 	.dword	_ZN39_INTERNAL_91ff29de_4_k_cu_d14ffe63_35624cuda3std3__45__cpo3endE
	.align		8
        /*0028*/ 	.dword	_ZN39_INTERNAL_91ff29de_4_k_cu_d14ffe63_35624cuda3std3__45__cpo6cbeginE
	.align		8
        /*0030*/ 	.dword	_ZN39_INTERNAL_91ff29de_4_k_cu_d14ffe63_35624cuda3std3__45__cpo4cendE
	.align		8
        /*0038*/ 	.dword	_ZN39_INTERNAL_91ff29de_4_k_cu_d14ffe63_35624cuda3std3__441_GLOBAL__N__91ff29de_4_k_cu_d14ffe63_35626ignoreE
	.align		8
        /*0040*/ 	.dword	_ZN39_INTERNAL_91ff29de_4_k_cu_d14ffe63_35624cuda3std3__419piecewise_constructE
	.align		8
        /*0048*/ 	.dword	_ZN39_INTERNAL_91ff29de_4_k_cu_d14ffe63_35624cuda3std3__48in_placeE
	.align		8
        /*0050*/ 	.dword	_ZN39_INTERNAL_91ff29de_4_k_cu_d14ffe63_35624cuda3std6ranges3__45__cpo4swapE
	.align		8
        /*0058*/ 	.dword	_ZN39_INTERNAL_91ff29de_4_k_cu_d14ffe63_35624cuda3std6ranges3__45__cpo9iter_moveE
	.align		8
        /*0060*/ 	.dword	_ZN39_INTERNAL_91ff29de_4_k_cu_d14ffe63_35624cute7productE
	.align		8
        /*0068*/ 	.dword	_ZN39_INTERNAL_91ff29de_4_k_cu_d14ffe63_35624cute1_E
	.align		8
        /*0070*/ 	.dword	$str$27
	.align		8
        /*0078*/ 	.dword	$str$28
	.align		8
        /*0080*/ 	.dword	$str$29
	.align		8
        /*0088*/ 	.dword	$str$30


//--------------------- .text._ZN7cutlass13device_kernelINS_4conv6kernel13ConvUniversalINS1_16ConvProblemShapeILNS1_8OperatorE0ELi2EEENS1_10collective14CollectiveConvINS1_47MainloopSm100TmaUmmaWarpSpecializedImplicitGemmILS5_0ELi8ELi2ELi1ELi2EN4cute5tupleIJNSA_1CILi2EEENSC_ILi1EEESE_EEEEENSB_IJNSC_ILi64EEENSC_ILi128EEENSB_IJSH_EEEEEENS_10bfloat16_tESL_NSA_8TiledMMAINSA_8MMA_AtomIJNSA_20SM100_MMA_F16BF16_SSISL_SL_fLi64ELi128ELNSA_4UMMA5MajorE0ELSQ_0ELNSP_7ScaleInE0ELSR_0EEEEEENSA_6LayoutINSB_IJSE_SE_SE_EEENSB_IJNSC_ILi0EEESW_SW_EEEEENSB_IJNSA_10UnderscoreESZ_SZ_EEEEENS7_6detail27Sm100ImplicitGemmTileTraitsINSA_20SM90_TMA_LOAD_IM2COLENSA_14ComposedLayoutINSA_7SwizzleILi3ELi4ELi3EEENSA_18smem_ptr_flag_bitsILi16EEENSU_INSB_IJNSC_ILi8EEESH_EEENSB_IJSH_SE_EEEEEEEvEENS13_INSA_23SM90_TMA_LOAD_MULTICASTES1E_vEEEENS_8epilogue10collective18CollectiveEpilogueINS1J_23Sm100TmaWarpSpecializedILi4ELi2ELi16ELb1ELb0EEEJSK_NSB_IJNSU_ISH_SE_EENSU_INSC_ILi32EEESE_EEEEESL_NSB_IJNSB_IJlllEEESE_SW_EEESL_S1T_NS1J_6fusion15FusionCallbacksIS1N_NS1U_17LinearCombinationISL_fSL_fLNS_15FloatRoundStyleE2EEESK_S1R_JEEENSA_5SM1004TMEM4LOAD26SM100_TMEM_LOAD_16dp256b4xES14_NS15_INS16_ILi2ELi4ELi3EEES19_NSU_INSB_IJS1A_S1P_EEENSB_IJS1P_SE_EEEEEEENSA_17SM75_U32x4_LDSM_NENSA_21SM90_TMA_STORE_IM2COLES28_NSA_17SM90_U32x4_STSM_NENSA_39AutoVectorizingCopyWithAssumedAlignmentILi128EEEEEEvvEEEEvNT_6ParamsE --------------------------
	.section	.text._ZN7cutlass13device_kernelINS_4conv6kernel13ConvUniversalINS1_16ConvProblemShapeILNS1_8OperatorE0ELi2EEENS1_10collective14CollectiveConvINS1_47MainloopSm100TmaUmmaWarpSpecializedImplicitGemmILS5_0ELi8ELi2ELi1ELi2EN4cute5tupleIJNSA_1CILi2EEENSC_ILi1EEESE_EEEEENSB_IJNSC_ILi64EEENSC_ILi128EEENSB_IJSH_EEEEEENS_10bfloat16_tESL_NSA_8TiledMMAINSA_8MMA_AtomIJNSA_20SM100_MMA_F16BF16_SSISL_SL_fLi64ELi128ELNSA_4UMMA5MajorE0ELSQ_0ELNSP_7ScaleInE0ELSR_0EEEEEENSA_6LayoutINSB_IJSE_SE_SE_EEENSB_IJNSC_ILi0EEESW_SW_EEEEENSB_IJNSA_10UnderscoreESZ_SZ_EEEEENS7_6detail27Sm100ImplicitGemmTileTraitsINSA_20SM90_TMA_LOAD_IM2COLENSA_14ComposedLayoutINSA_7SwizzleILi3ELi4ELi3EEENSA_18smem_ptr_flag_bitsILi16EEENSU_INSB_IJNSC_ILi8EEESH_EEENSB_IJSH_SE_EEEEEEEvEENS13_INSA_23SM90_TMA_LOAD_MULTICASTES1E_vEEEENS_8epilogue10collective18CollectiveEpilogueINS1J_23Sm100TmaWarpSpecializedILi4ELi2ELi16ELb1ELb0EEEJSK_NSB_IJNSU_ISH_SE_EENSU_INSC_ILi32EEESE_EEEEESL_NSB_IJNSB_IJlllEEESE_SW_EEESL_S1T_NS1J_6fusion15FusionCallbacksIS1N_NS1U_17LinearCombinationISL_fSL_fLNS_15FloatRoundStyleE2EEESK_S1R_JEEENSA_5SM1004TMEM4LOAD26SM100_TMEM_LOAD_16dp256b4xES14_NS15_INS16_ILi2ELi4ELi3EEES19_NSU_INSB_IJS1A_S1P_EEENSB_IJS1P_SE_EEEEEEENSA_17SM75_U32x4_LDSM_NENSA_21SM90_TMA_STORE_IM2COLES28_NSA_17SM90_U32x4_STSM_NENSA_39AutoVectorizingCopyWithAssumedAlignmentILi128EEEEEEvvEEEEvNT_6ParamsE,"ax",@progbits
	.align	128
.text._ZN7cutlass13device_kernelINS_4conv6kernel13ConvUniversalINS1_16ConvProblemShapeILNS1_8OperatorE0ELi2EEENS1_10collective14CollectiveConvINS1_47MainloopSm100TmaUmmaWarpSpecializedImplicitGemmILS5_0ELi8ELi2ELi1ELi2EN4cute5tupleIJNSA_1CILi2EEENSC_ILi1EEESE_EEEEENSB_IJNSC_ILi64EEENSC_ILi128EEENSB_IJSH_EEEEEENS_10bfloat16_tESL_NSA_8TiledMMAINSA_8MMA_AtomIJNSA_20SM100_MMA_F16BF16_SSISL_SL_fLi64ELi128ELNSA_4UMMA5MajorE0ELSQ_0ELNSP_7ScaleInE0ELSR_0EEEEEENSA_6LayoutINSB_IJSE_SE_SE_EEENSB_IJNSC_ILi0EEESW_SW_EEEEENSB_IJNSA_10UnderscoreESZ_SZ_EEEEENS7_6detail27Sm100ImplicitGemmTileTraitsINSA_20SM90_TMA_LOAD_IM2COLENSA_14ComposedLayoutINSA_7SwizzleILi3ELi4ELi3EEENSA_18smem_ptr_flag_bitsILi16EEENSU_INSB_IJNSC_ILi8EEESH_EEENSB_IJSH_SE_EEEEEEEvEENS13_INSA_23SM90_TMA_LOAD_MULTICASTES1E_vEEEENS_8epilogue10collective18CollectiveEpilogueINS1J_23Sm100TmaWarpSpecializedILi4ELi2ELi16ELb1ELb0EEEJSK_NSB_IJNSU_ISH_SE_EENSU_INSC_ILi32EEESE_EEEEESL_NSB_IJNSB_IJlllEEESE_SW_EEESL_S1T_NS1J_6fusion15FusionCallbacksIS1N_NS1U_17LinearCombinationISL_fSL_fLNS_15FloatRoundStyleE2EEESK_S1R_JEEENSA_5SM1004TMEM4LOAD26SM100_TMEM_LOAD_16dp256b4xES14_NS15_INS16_ILi2ELi4ELi3EEES19_NSU_INSB_IJS1A_S1P_EEENSB_IJS1P_SE_EEEEEEENSA_17SM75_U32x4_LDSM_NENSA_21SM90_TMA_STORE_IM2COLES28_NSA_17SM90_U32x4_STSM_NENSA_39AutoVectorizingCopyWithAssumedAlignmentILi128EEEEEEvvEEEEvNT_6ParamsE:
        .type           _ZN7cutlass13device_kernelINS_4conv6kernel13ConvUniversalINS1_16ConvProblemShapeILNS1_8OperatorE0ELi2EEENS1_10collective14CollectiveConvINS1_47MainloopSm100TmaUmmaWarpSpecializedImplicitGemmILS5_0ELi8ELi2ELi1ELi2EN4cute5tupleIJNSA_1CILi2EEENSC_ILi1EEESE_EEEEENSB_IJNSC_ILi64EEENSC_ILi128EEENSB_IJSH_EEEEEENS_10bfloat16_tESL_NSA_8TiledMMAINSA_8MMA_AtomIJNSA_20SM100_MMA_F16BF16_SSISL_SL_fLi64ELi128ELNSA_4UMMA5MajorE0ELSQ_0ELNSP_7ScaleInE0ELSR_0EEEEEENSA_6LayoutINSB_IJSE_SE_SE_EEENSB_IJNSC_ILi0EEESW_SW_EEEEENSB_IJNSA_10UnderscoreESZ_SZ_EEEEENS7_6detail27Sm100ImplicitGemmTileTraitsINSA_20SM90_TMA_LOAD_IM2COLENSA_14ComposedLayoutINSA_7SwizzleILi3ELi4ELi3EEENSA_18smem_ptr_flag_bitsILi16EEENSU_INSB_IJNSC_ILi8EEESH_EEENSB_IJSH_SE_EEEEEEEvEENS13_INSA_23SM90_TMA_LOAD_MULTICASTES1E_vEEEENS_8epilogue10collective18CollectiveEpilogueINS1J_23Sm100TmaWarpSpecializedILi4ELi2ELi16ELb1ELb0EEEJSK_NSB_IJNSU_ISH_SE_EENSU_INSC_ILi32EEESE_EEEEESL_NSB_IJNSB_IJlllEEESE_SW_EEESL_S1T_NS1J_6fusion15FusionCallbacksIS1N_NS1U_17LinearCombinationISL_fSL_fLNS_15FloatRoundStyleE2EEESK_S1R_JEEENSA_5SM1004TMEM4LOAD26SM100_TMEM_LOAD_16dp256b4xES14_NS15_INS16_ILi2ELi4ELi3EEES19_NSU_INSB_IJS1A_S1P_EEENSB_IJS1P_SE_EEEEEEENSA_17SM75_U32x4_LDSM_NENSA_21SM90_TMA_STORE_IM2COLES28_NSA_17SM90_U32x4_STSM_NENSA_39AutoVectorizingCopyWithAssumedAlignmentILi128EEEEEEvvEEEEvNT_6ParamsE,@function
        .size           _ZN7cutlass13device_kernelINS_4conv6kernel13ConvUniversalINS1_16ConvProblemShapeILNS1_8OperatorE0ELi2EEENS1_10collective14CollectiveConvINS1_47MainloopSm100TmaUmmaWarpSpecializedImplicitGemmILS5_0ELi8ELi2ELi1ELi2EN4cute5tupleIJNSA_1CILi2EEENSC_ILi1EEESE_EEEEENSB_IJNSC_ILi64EEENSC_ILi128EEENSB_IJSH_EEEEEENS_10bfloat16_tESL_NSA_8TiledMMAINSA_8MMA_AtomIJNSA_20SM100_MMA_F16BF16_SSISL_SL_fLi64ELi128ELNSA_4UMMA5MajorE0ELSQ_0ELNSP_7ScaleInE0ELSR_0EEEEEENSA_6LayoutINSB_IJSE_SE_SE_EEENSB_IJNSC_ILi0EEESW_SW_EEEEENSB_IJNSA_10UnderscoreESZ_SZ_EEEEENS7_6detail27Sm100ImplicitGemmTileTraitsINSA_20SM90_TMA_LOAD_IM2COLENSA_14ComposedLayoutINSA_7SwizzleILi3ELi4ELi3EEENSA_18smem_ptr_flag_bitsILi16EEENSU_INSB_IJNSC_ILi8EEESH_EEENSB_IJSH_SE_EEEEEEEvEENS13_INSA_23SM90_TMA_LOAD_MULTICASTES1E_vEEEENS_8epilogue10collective18CollectiveEpilogueINS1J_23Sm100TmaWarpSpecializedILi4ELi2ELi16ELb1ELb0EEEJSK_NSB_IJNSU_ISH_SE_EENSU_INSC_ILi32EEESE_EEEEESL_NSB_IJNSB_IJlllEEESE_SW_EEESL_S1T_NS1J_6fusion15FusionCallbacksIS1N_NS1U_17LinearCombinationISL_fSL_fLNS_15FloatRoundStyleE2EEESK_S1R_JEEENSA_5SM1004TMEM4LOAD26SM100_TMEM_LOAD_16dp256b4xES14_NS15_INS16_ILi2ELi4ELi3EEES19_NSU_INSB_IJS1A_S1P_EEENSB_IJS1P_SE_EEEEEEENSA_17SM75_U32x4_LDSM_NENSA_21SM90_TMA_STORE_IM2COLES28_NSA_17SM90_U32x4_STSM_NENSA_39AutoVectorizingCopyWithAssumedAlignmentILi128EEEEEEvvEEEEvNT_6ParamsE,(.L_x_186 - _ZN7cutlass13device_kernelINS_4conv6kernel13ConvUniversalINS1_16ConvProblemShapeILNS1_8OperatorE0ELi2EEENS1_10collective14CollectiveConvINS1_47MainloopSm100TmaUmmaWarpSpecializedImplicitGemmILS5_0ELi8ELi2ELi1ELi2EN4cute5tupleIJNSA_1CILi2EEENSC_ILi1EEESE_EEEEENSB_IJNSC_ILi64EEENSC_ILi128EEENSB_IJSH_EEEEEENS_10bfloat16_tESL_NSA_8TiledMMAINSA_8MMA_AtomIJNSA_20SM100_MMA_F16BF16_SSISL_SL_fLi64ELi128ELNSA_4UMMA5MajorE0ELSQ_0ELNSP_7ScaleInE0ELSR_0EEEEEENSA_6LayoutINSB_IJSE_SE_SE_EEENSB_IJNSC_ILi0EEESW_SW_EEEEENSB_IJNSA_10UnderscoreESZ_SZ_EEEEENS7_6detail27Sm100ImplicitGemmTileTraitsINSA_20SM90_TMA_LOAD_IM2COLENSA_14ComposedLayoutINSA_7SwizzleILi3ELi4ELi3EEENSA_18smem_ptr_flag_bitsILi16EEENSU_INSB_IJNSC_ILi8EEESH_EEENSB_IJSH_SE_EEEEEEEvEENS13_INSA_23SM90_TMA_LOAD_MULTICASTES1E_vEEEENS_8epilogue10collective18CollectiveEpilogueINS1J_23Sm100TmaWarpSpecializedILi4ELi2ELi16ELb1ELb0EEEJSK_NSB_IJNSU_ISH_SE_EENSU_INSC_ILi32EEESE_EEEEESL_NSB_IJNSB_IJlllEEESE_SW_EEESL_S1T_NS1J_6fusion15FusionCallbacksIS1N_NS1U_17LinearCombinationISL_fSL_fLNS_15FloatRoundStyleE2EEESK_S1R_JEEENSA_5SM1004TMEM4LOAD26SM100_TMEM_LOAD_16dp256b4xES14_NS15_INS16_ILi2ELi4ELi3EEES19_NSU_INSB_IJS1A_S1P_EEENSB_IJS1P_SE_EEEEEEENSA_17SM75_U32x4_LDSM_NENSA_21SM90_TMA_STORE_IM2COLES28_NSA_17SM90_U32x4_STSM_NENSA_39AutoVectorizingCopyWithAssumedAlignmentILi128EEEEEEvvEEEEvNT_6ParamsE)
        .other          _ZN7cutlass13device_kernelINS_4conv6kernel13ConvUniversalINS1_16ConvProblemShapeILNS1_8OperatorE0ELi2EEENS1_10collective14CollectiveConvINS1_47MainloopSm100TmaUmmaWarpSpecializedImplicitGemmILS5_0ELi8ELi2ELi1ELi2EN4cute5tupleIJNSA_1CILi2EEENSC_ILi1EEESE_EEEEENSB_IJNSC_ILi64EEENSC_ILi128EEENSB_IJSH_EEEEEENS_10bfloat16_tESL_NSA_8TiledMMAINSA_8MMA_AtomIJNSA_20SM100_MMA_F16BF16_SSISL_SL_fLi64ELi128ELNSA_4UMMA5MajorE0ELSQ_0ELNSP_7ScaleInE0ELSR_0EEEEEENSA_6LayoutINSB_IJSE_SE_SE_EEENSB_IJNSC_ILi0EEESW_SW_EEEEENSB_IJNSA_10UnderscoreESZ_SZ_EEEEENS7_6detail27Sm100ImplicitGemmTileTraitsINSA_20SM90_TMA_LOAD_IM2COLENSA_14ComposedLayoutINSA_7SwizzleILi3ELi4ELi3EEENSA_18smem_ptr_flag_bitsILi16EEENSU_INSB_IJNSC_ILi8EEESH_EEENSB_IJSH_SE_EEEEEEEvEENS13_INSA_23SM90_TMA_LOAD_MULTICASTES1E_vEEEENS_8epilogue10collective18CollectiveEpilogueINS1J_23Sm100TmaWarpSpecializedILi4ELi2ELi16ELb1ELb0EEEJSK_NSB_IJNSU_ISH_SE_EENSU_INSC_ILi32EEESE_EEEEESL_NSB_IJNSB_IJlllEEESE_SW_EEESL_S1T_NS1J_6fusion15FusionCallbacksIS1N_NS1U_17LinearCombinationISL_fSL_fLNS_15FloatRoundStyleE2EEESK_S1R_JEEENSA_5SM1004TMEM4LOAD26SM100_TMEM_LOAD_16dp256b4xES14_NS15_INS16_ILi2ELi4ELi3EEES19_NSU_INSB_IJS1A_S1P_EEENSB_IJS1P_SE_EEEEEEENSA_17SM75_U32x4_LDSM_NENSA_21SM90_TMA_STORE_IM2COLES28_NSA_17SM90_U32x4_STSM_NENSA_39AutoVectorizingCopyWithAssumedAlignmentILi128EEEEEEvvEEEEvNT_6ParamsE,@"STO_CUDA_ENTRY STV_DEFAULT"
_ZN7cutlass13device_kernelINS_4conv6kernel13ConvUniversalINS1_16ConvProblemShapeILNS1_8OperatorE0ELi2EEENS1_10collective14CollectiveConvINS1_47MainloopSm100TmaUmmaWarpSpecializedImplicitGemmILS5_0ELi8ELi2ELi1ELi2EN4cute5tupleIJNSA_1CILi2EEENSC_ILi1EEESE_EEEEENSB_IJNSC_ILi64EEENSC_ILi128EEENSB_IJSH_EEEEEENS_10bfloat16_tESL_NSA_8TiledMMAINSA_8MMA_AtomIJNSA_20SM100_MMA_F16BF16_SSISL_SL_fLi64ELi128ELNSA_4UMMA5MajorE0ELSQ_0ELNSP_7ScaleInE0ELSR_0EEEEEENSA_6LayoutINSB_IJSE_SE_SE_EEENSB_IJNSC_ILi0EEESW_SW_EEEEENSB_IJNSA_10UnderscoreESZ_SZ_EEEEENS7_6detail27Sm100ImplicitGemmTileTraitsINSA_20SM90_TMA_LOAD_IM2COLENSA_14ComposedLayoutINSA_7SwizzleILi3ELi4ELi3EEENSA_18smem_ptr_flag_bitsILi16EEENSU_INSB_IJNSC_ILi8EEESH_EEENSB_IJSH_SE_EEEEEEEvEENS13_INSA_23SM90_TMA_LOAD_MULTICASTES1E_vEEEENS_8epilogue10collective18CollectiveEpilogueINS1J_23Sm100TmaWarpSpecializedILi4ELi2ELi16ELb1ELb0EEEJSK_NSB_IJNSU_ISH_SE_EENSU_INSC_ILi32EEESE_EEEEESL_NSB_IJNSB_IJlllEEESE_SW_EEESL_S1T_NS1J_6fusion15FusionCallbacksIS1N_NS1U_17LinearCombinationISL_fSL_fLNS_15FloatRoundStyleE2EEESK_S1R_JEEENSA_5SM1004TMEM4LOAD26SM100_TMEM_LOAD_16dp256b4xES14_NS15_INS16_ILi2ELi4ELi3EEES19_NSU_INSB_IJS1A_S1P_EEENSB_IJS1P_SE_EEEEEEENSA_17SM75_U32x4_LDSM_NENSA_21SM90_TMA_STORE_IM2COLES28_NSA_17SM90_U32x4_STSM_NENSA_39AutoVectorizingCopyWithAssumedAlignmentILi128EEEEEEvvEEEEvNT_6ParamsE:
[----:B------:R-:W1:Y:S01]  /*0000*/  LDC R1, c[0x0][0x37c] ;  /* 0x0000df00ff017b82 */ /* 0x000e620000000800 */
[----:B------:R-:W2:Y:S01]  /*0010*/  S2R R48, SR_TID.X ;  /* 0x0000000000307919 */ /* 0x000ea20000002100 */
[----:B------:R-:W3:Y:S01]  /*0020*/  LDCU.64 UR8, c[0x0][0x890] ;  /* 0x00011200ff0877ac */ /* 0x000ee20008000a00 */
[----:B-1----:R-:W-:Y:S01]  /*0030*/  VIADD R1, R1, 0xfffffff8 ;  /* 0xfffffff801017836 */ /* 0x002fe20000000000 */
[----:B------:R-:W-:Y:S02]  /*0040*/  PRMT R49, RZ, 0x7610, R49 ;  /* 0x00007610ff317816 */ /* 0x000fe40000000031 */
[----:B------:R-:W-:Y:S01]  /*0050*/  ELECT P3, URZ, PT ;  /* 0x0000000000ff782f */ /* 0x000fe20003860000 */
[----:B---3--:R-:W-:-:S04]  /*0060*/  UISETP.NE.U32.AND UP0, UPT, UR8, URZ, UPT ;  /* 0x000000ff0800728c */ /* 0x008fc8000bf05070 */
[----:B------:R-:W-:Y:S01]  /*0070*/  UISETP.NE.AND.EX UP0, UPT, UR9, URZ, UPT, UP0 ;  /* 0x000000ff0900728c */ /* 0x000fe2000bf05300 */
[----:B--2---:R-:W-:-:S05]  /*0080*/  SHF.R.U32.HI R50, RZ, 0x5, R48 ;  /* 0x00000005ff327819 */ /* 0x004fca0000011630 */
[----:B------:R-:W1:Y:S02]  /*0090*/  SHFL.IDX PT, R0, R50, RZ, 0x1f ;  /* 0x00001fff32007589 */ /* 0x000e6400000e0000 */
[----:B-1----:R-:W-:Y:S01]  /*00a0*/  R2UR UR18, R0 ;  /* 0x00000000001272ca */ /* 0x002fe200000e0000 */
[----:B------:R-:W-:-:S14]  /*00b0*/  BRA.U UP0, `(.L_x_0) ;  /* 0x0000000100307547 */ /* 0x000fdc000b800000 */
[----:B------:R-:W1:Y:S02]  /*00c0*/  LDCU.64 UR4, c[0x0][0x888] ;  /* 0x00011100ff0477ac */ /* 0x000e640008000a00 */
[----:B-1----:R-:W-:-:S04]  /*00d0*/  UISETP.NE.U32.AND UP0, UPT, UR4, URZ, UPT ;  /* 0x000000ff0400728c */ /* 0x002fc8000bf05070 */
[----:B------:R-:W-:-:S09]  /*00e0*/  UISETP.NE.AND.EX UP0, UPT, UR5, URZ, UPT, UP0 ;  /* 0x000000ff0500728c */ /* 0x000fd2000bf05300 */
[----:B------:R-:W-:Y:S05]  /*00f0*/  BRA.U !UP0, `(.L_x_1) ;  /* 0x0000000108147547 */ /* 0x000fea000b800000 */
[----:B------:R-:W1:Y:S01]  /*0100*/  LDC.64 R2, c[0x0][0x888] ;  /* 0x00022200ff027b82 */ /* 0x000e620000000a00 */
[----:B------:R-:W1:Y:S02]  /*0110*/  LDCU.64 UR4, c[0x0][0x358] ;  /* 0x00006b00ff0477ac */ /* 0x000e640008000a00 */
[----:B-1----:R1:W5:Y:S01]  /*0120*/  LDG.E R27, desc[UR4][R2.64] ;  /* 0x00000004021b7981 */ /* 0x002362000c1e1900 */
[----:B------:R-:W-:Y:S01]  /*0130*/  HFMA2 R49, -RZ, RZ, 0, 5.9604644775390625e-08 ;  /* 0x00000001ff317431 */ /* 0x000fe200000001ff */
[----:B------:R-:W-:Y:S05]  /*0140*/  BRA `(.L_x_0) ;  /* 0x00000000000c7947 */ /* 0x000fea0003800000 */
.L_x_1:
[----:B------:R-:W1:Y:S01]  /*0150*/  LDCU UR4, c[0x0][0x880] ;  /* 0x00011000ff0477ac */ /* 0x000e620008000800 */
[----:B------:R-:W-:Y:S01]  /*0160*/  HFMA2 R49, -RZ, RZ, 0, 5.9604644775390625e-08 ;  /* 0x00000001ff317431 */ /* 0x000fe200000001ff */
[----:B-1----:R-:W-:-:S07]  /*0170*/  MOV R27, UR4 ;  /* 0x00000004001b7c02 */ /* 0x002fce0008000f00 */
.L_x_0:
[----:B------:R-:W2:Y:S02]  /*0180*/  LDCU.64 UR4, c[0x0][0x8b0] ;  /* 0x00011600ff0477ac */ /* 0x000ea40008000a00 */
[----:B--2---:R-:W-:-:S04]  /*0190*/  UISETP.NE.U32.AND UP0, UPT, UR4, URZ, UPT ;  /* 0x000000ff0400728c */ /* 0x004fc8000bf05070 */
[----:B------:R-:W-:-:S09]  /*01a0*/  UISETP.NE.AND.EX UP0, UPT, UR5, URZ, UPT, UP0 ;  /* 0x000000ff0500728c */ /* 0x000fd2000bf05300 */
[----:B------:R-:W-:Y:S05]  /*01b0*/  BRA.U UP0, `(.L_x_2) ;  /* 0x0000000100287547 */ /* 0x000fea000b800000 */
[----:B------:R-:W2:Y:S02]  /*01c0*/  LDCU.64 UR4, c[0x0][0x8a8] ;  /* 0x00011500ff0477ac */ /* 0x000ea40008000a00 */
[----:B--2---:R-:W-:-:S04]  /*01d0*/  UISETP.NE.U32.AND UP0, UPT, UR4, URZ, UPT ;  /* 0x000000ff0400728c */ /* 0x004fc8000bf05070 */
[----:B------:R-:W-:-:S09]  /*01e0*/  UISETP.NE.AND.EX UP0, UPT, UR5, URZ, UPT, UP0 ;  /* 0x000000ff0500728c */ /* 0x000fd2000bf05300 */
[----:B------:R-:W-:Y:S05]  /*01f0*/  BRA.U !UP0, `(.L_x_3) ;  /* 0x0000000108107547 */ /* 0x000fea000b800000 */
[----:B------:R-:W2:Y:S01]  /*0200*/  LDC.64 R24, c[0x0][0x8a8] ;  /* 0x00022a00ff187b82 */ /* 0x000ea20000000a00 */
[----:B------:R-:W2:Y:S02]  /*0210*/  LDCU.64 UR4, c[0x0][0x358] ;  /* 0x00006b00ff0477ac */ /* 0x000ea40008000a00 */
[----:B--2---:R2:W5:Y:S01]  /*0220*/  LDG.E R24, desc[UR4][R24.64] ;  /* 0x0000000418187981 */ /* 0x004562000c1e1900 */
[----:B------:R-:W-:Y:S05]  /*0230*/  BRA `(.L_x_2) ;  /* 0x0000000000087947 */ /* 0x000fea0003800000 */
.L_x_3:
[----:B------:R-:W2:Y:S02]  /*0240*/  LDCU UR4, c[0x0][0x8a0] ;  /* 0x00011400ff0477ac */ /* 0x000ea40008000800 */
[----:B--2---:R-:W-:Y:S02]  /*0250*/  MOV R24, UR4 ;  /* 0x0000000400187c02 */ /* 0x004fe40008000f00 */
.L_x_2:
[----:B------:R-:W-:Y:S01]  /*0260*/  IMAD.U32 R0, RZ, RZ, UR18 ;  /* 0x00000012ff007e24 */ /* 0x000fe2000f8e00ff */
[----:B------:R-:W-:Y:S04]  /*0270*/  BSSY.RECONVERGENT B0, `(.L_x_4) ;  /* 0x000000c000007945 */ /* 0x000fe80003800200 */
[C---:B------:R-:W-:Y:S02]  /*0280*/  ISETP.NE.OR P1, PT, R0.reuse, 0x1, !P3 ;  /* 0x000000010000780c */ /* 0x040fe40005f25670 */
[----:B------:R-:W-:-:S11]  /*0290*/  ISETP.NE.OR P0, PT, R0, 0x3, !P3 ;  /* 0x000000030000780c */ /* 0x000fd60005f05670 */
[----:B------:R-:W-:Y:S05]  /*02a0*/  @P1 BRA `(.L_x_5) ;  /* 0x0000000000201947 */ /* 0x000fea0003800000 */
[----:B------:R-:W3:Y:S02]  /*02b0*/  LDCU.64 UR4, c[0x0][0x348] ;  /* 0x00006900ff0477ac */ /* 0x000ee40008000a00 */
[----:B---3--:R-:W-:Y:S02]  /*02c0*/  UIADD3 UR6, UP1, UPT, UR4, 0x80, URZ ;  /* 0x0000008004067890 */ /* 0x008fe4000ff3e0ff */
[----:B------:R-:W-:Y:S02]  /*02d0*/  UIADD3 UR4, UP0, UPT, UR4, 0x180, URZ ;  /* 0x0000018004047890 */ /* 0x000fe4000ff1e0ff */
[----:B------:R-:W-:Y:S02]  /*02e0*/  UIADD3.X UR7, UPT, UPT, URZ, UR5, URZ, UP1, !UPT ;  /* 0x00000005ff077290 */ /* 0x000fe40008ffe4ff */
[----:B------:R-:W-:-:S07]  /*02f0*/  UIADD3.X UR5, UPT, UPT, URZ, UR5, URZ, UP0, !UPT ;  /* 0x00000005ff057290 */ /* 0x000fce00087fe4ff */
[----:B------:R3:W-:Y:S02]  /*0300*/  UTMACCTL.PF [UR6] ;  /* 0x00000000060079b9 */ /* 0x0007e40008040000 */
[----:B------:R3:W-:Y:S02]  /*0310*/  UTMACCTL.PF [UR4] ;  /* 0x00000000040079b9 */ /* 0x0007e40008040000 */
[----:B---3--:R-:W-:Y:S01]  /*0320*/  NOP ;  /* 0x0000000000007918 */ /* 0x008fe20000000000 */
.L_x_5:
[----:B------:R-:W-:Y:S05]  /*0330*/  BSYNC.RECONVERGENT B0 ;  /* 0x0000000000007941 */ /* 0x000fea0003800200 */
.L_x_4:
[----:B------:R-:W-:Y:S04]  /*0340*/  BSSY.RECONVERGENT B0, `(.L_x_6) ;  /* 0x000000a000007945 */ /* 0x000fe80003800200 */
        /* <DEDUP_REMOVED lines=9> */
.L_x_7:
[----:B------:R-:W-:Y:S05]  /*03e0*/  BSYNC.RECONVERGENT B0 ;  /* 0x0000000000007941 */ /* 0x000fea0003800200 */
.L_x_6:
[----:B------:R-:W3:Y:S01]  /*03f0*/  LDCU.64 UR4, c[0x0][0x888] ;  /* 0x00011100ff0477ac */ /* 0x000ee20008000a00 */
[----:B------:R-:W-:Y:S02]  /*0400*/  UISETP.EQ.U32.AND UP2, UPT, UR8, URZ, UPT ;  /* 0x000000ff0800728c */ /* 0x000fe4000bf42070 */
[----:B------:R-:W-:Y:S02]  /*0410*/  UPLOP3.LUT UP3, UPT, UPT, UPT, UPT, 0x80, 0x8 ;  /* 0x000000000008789c */ /* 0x000fe40003f6f070 */
[----:B---3--:R-:W-:-:S04]  /*0420*/  UISETP.NE.U32.AND UP0, UPT, UR4, URZ, UPT ;  /* 0x000000ff0400728c */ /* 0x008fc8000bf05070 */
[----:B------:R-:W-:-:S04]  /*0430*/  UISETP.NE.AND.EX UP1, UPT, UR5, URZ, UPT, UP0 ;  /* 0x000000ff0500728c */ /* 0x000fc8000bf25300 */
[----:B------:R-:W-:-:S04]  /*0440*/  UISETP.EQ.OR.EX UP4, UPT, UR9, URZ, !UP1, UP2 ;  /* 0x000000ff0900728c */ /* 0x000fc8000cf82720 */
[----:B------:R-:W-:-:S06]  /*0450*/  UP2UR UR4, UPR, URZ, 0x10 ;  /* 0x00000010ff047883 */ /* 0x000fcc0008000000 */
[----:B------:R-:W-:Y:S01]  /*0460*/  MOV R60, UR4 ;  /* 0x00000004003c7c02 */ /* 0x000fe20008000f00 */
[----:B------:R-:W-:Y:S06]  /*0470*/  BRA.U !UP4, `(.L_x_8) ;  /* 0x000000010c207547 */ /* 0x000fec000b800000 */
[----:B------:R-:W-:Y:S01]  /*0480*/  UISETP.NE.U32.AND UP2, UPT, UR8, URZ, UPT ;  /* 0x000000ff0800728c */ /* 0x000fe2000bf45070 */
[----:B-----5:R-:W-:Y:S01]  /*0490*/  FSETP.NEU.AND P0, PT, R27, RZ, PT ;  /* 0x000000ff1b00720b */ /* 0x020fe20003f0d000 */
[----:B------:R-:W-:Y:S02]  /*04a0*/  USEL UR4, URZ, 0xffffffff, UP1 ;  /* 0xffffffffff047887 */ /* 0x000fe40008800000 */
[----:B------:R-:W-:-:S10]  /*04b0*/  UISETP.NE.AND.EX UP2, UPT, UR9, URZ, UPT, UP2 ;  /* 0x000000ff0900728c */ /* 0x000fd4000bf45320 */
[----:B------:R-:W-:Y:S01]  /*04c0*/  VOTEU.ANY UP0, P0 ;  /* 0x0000000000ff7886 */ /* 0x000fe20000000100 */
[----:B------:R-:W-:-:S04]  /*04d0*/  @!UP2 USEL UR4, URZ, 0xffffffff, UP0 ;  /* 0xffffffffff04a887 */ /* 0x000fc80008000000 */
[----:B------:R-:W-:-:S04]  /*04e0*/  ULOP3.LUT UR4, UR4, 0x1, URZ, 0xc0, !UPT ;  /* 0x0000000104047892 */ /* 0x000fc8000f8ec0ff */
[----:B------:R-:W-:-:S11]  /*04f0*/  UISETP.NE.U32.AND UP3, UPT, UR4, 0x1, UPT ;  /* 0x000000010400788c */ /* 0x000fd6000bf65070 */
.L_x_8:
[----:B-1----:R-:W1:Y:S02]  /*0500*/  SHFL.IDX PT, R2, R50, RZ, 0x1f ;  /* 0x00001fff32027589 */ /* 0x002e6400000e0000 */
[----:B-1----:R-:W-:-:S13]  /*0510*/  ISETP.NE.AND P0, PT, R2, RZ, PT ;  /* 0x000000ff0200720c */ /* 0x002fda0003f05270 */
[----:B------:R-:W-:Y:S05]  /*0520*/  @P0 BRA `(.L_x_9) ;  /* 0x0000000000840947 */ /* 0x000fea0003800000 */
[----:B------:R-:W-:Y:S01]  /*0530*/  ELECT P0, URZ, PT ;  /* 0x0000000000ff782f */ /* 0x000fe20003800000 */
[----:B------:R-:W-:-:S12]  /*0540*/  BSSY.RECONVERGENT B0, `(.L_x_9) ;  /* 0x000001f000007945 */ /* 0x000fd80003800200 */
[----:B------:R-:W-:Y:S05]  /*0550*/  @!P0 BRA `(.L_x_10) ;  /* 0x0000000000748947 */ /* 0x000fea0003800000 */
[----:B------:R-:W1:Y:S01]  /*0560*/  S2UR UR4, SR_CgaCtaId ;  /* 0x00000000000479c3 */ /* 0x000e620000008800 */
[----:B------:R-:W-:Y:S01]  /*0570*/  UMOV UR5, 0x400 ;  /* 0x0000040000057882 */ /* 0x000fe20000000000 */
[----:B------:R-:W-:Y:S01]  /*0580*/  UMOV UR8, 0x1 ;  /* 0x0000000100087882 */ /* 0x000fe20000000000 */
[----:B------:R-:W-:Y:S01]  /*0590*/  UMOV UR6, 0x2 ;  /* 0x0000000200067882 */ /* 0x000fe20000000000 */
[----:B------:R-:W-:-:S04]  /*05a0*/  UIADD3 UR8, UPT, UPT, -UR8, 0x100000, URZ ;  /* 0x0010000008087890 */ /* 0x000fc8000fffe1ff */
[----:B------:R-:W-:Y:S02]  /*05b0*/  USHF.L.U32 UR9, UR8, 0xb, URZ ;  /* 0x0000000b08097899 */ /* 0x000fe400080006ff */
[----:B------:R-:W-:Y:S02]  /*05c0*/  USHF.L.U32 UR8, UR8, 0x1, URZ ;  /* 0x0000000108087899 */ /* 0x000fe400080006ff */
[----:B------:R-:W-:-:S04]  /*05d0*/  UIADD3 UR6, UPT, UPT, -UR6, 0x100000, URZ ;  /* 0x0010000006067890 */ /* 0x000fc8000fffe1ff */
[----:B------:R-:W-:Y:S02]  /*05e0*/  USHF.L.U32 UR7, UR6, 0xb, URZ ;  /* 0x0000000b06077899 */ /* 0x000fe400080006ff */
[----:B------:R-:W-:Y:S02]  /*05f0*/  USHF.L.U32 UR6, UR6, 0x1, URZ ;  /* 0x0000000106067899 */ /* 0x000fe400080006ff */
[----:B-1----:R-:W-:Y:S01]  /*0600*/  ULEA UR4, UR4, UR5, 0x18 ;  /* 0x0000000504047291 */ /* 0x002fe2000f8ec0ff */
[----:B------:R-:W1:Y:S11]  /*0610*/  FENCE.VIEW.ASYNC.S ;  /* 0x00000000000073c6 */ /* 0x000e760000000000 */
[----:B-1----:R1:W3:Y:S01]  /*0620*/  SYNCS.EXCH.64 URZ, [UR4], UR8 ;  /* 0x0000000804ff75b2 */ /* 0x0022e20008000100 */
[----:B------:R1:W4:Y:S01]  /*0630*/  SYNCS.EXCH.64 URZ, [UR4+0x40], UR6 ;  /* 0x0000400604ff75b2 */ /* 0x0003220008000100 */
[----:B------:R1:W1:Y:S01]  /*0640*/  SYNCS.EXCH.64 URZ, [UR4+0x8], UR8 ;  /* 0x0000080804ff75b2 */ /* 0x0002620008000100 */
        /* <DEDUP_REMOVED lines=13> */
[----:B------:R-:W-:Y:S01]  /*0720*/  NOP ;  /* 0x0000000000007918 */ /* 0x000fe20000000000 */
.L_x_10:
[----:B-1----:R-:W-:Y:S05]  /*0730*/  BSYNC.RECONVERGENT B0 ;  /* 0x0000000000007941 */ /* 0x002fea0003800200 */
.L_x_9:
[----:B------:R-:W1:Y:S01]  /*0740*/  SHFL.IDX PT, R2, R50, RZ, 0x1f ;  /* 0x00001fff32027589 */ /* 0x000e6200000e0000 */
[----:B------:R-:W-:Y:S01]  /*0750*/  NOP ;  /* 0x0000000000007918 */ /* 0x000fe20000000000 */
[----:B-1----:R-:W-:-:S13]  /*0760*/  ISETP.NE.AND P0, PT, R2, 0x1, PT ;  /* 0x000000010200780c */ /* 0x002fda0003f05270 */
[----:B------:R-:W-:Y:S05]  /*0770*/  @P0 BRA `(.L_x_11) ;  /* 0x0000000000580947 */ /* 0x000fea0003800000 */
        /* <DEDUP_REMOVED lines=9> */
[----:B------:R-:W-:Y:S01]  /*0810*/  USHF.L.U32 UR6, UR6, 0x1, URZ ;  /* 0x0000000106067899 */ /* 0x000fe200080006ff */
[----:B------:R-:W-:Y:S01]  /*0820*/  ELECT P0, URZ, PT ;  /* 0x0000000000ff782f */ /* 0x000fe20003800000 */
[----:B-1----:R-:W-:Y:S01]  /*0830*/  ULEA UR4, UR4, UR5, 0x18 ;  /* 0x0000000504047291 */ /* 0x002fe2000f8ec0ff */
[----:B------:R-:W1:Y:S11]  /*0840*/  FENCE.VIEW.ASYNC.S ;  /* 0x00000000000073c6 */ /* 0x000e760000000000 */
[----:B-1----:R1:W1:Y:S01]  /*0850*/  SYNCS.EXCH.64 URZ, [UR4+0x80], UR8 ;  /* 0x0000800804ff75b2 */ /* 0x0022620008000100 */
        /* <DEDUP_REMOVED lines=8> */
.L_x_11:
[----:B------:R-:W2:Y:S01]  /*08e0*/  SHFL.IDX PT, R2, R50, RZ, 0x1f ;  /* 0x00001fff32027589 */ /* 0x000ea200000e0000 */
[----:B------:R-:W-:Y:S01]  /*08f0*/  NOP ;  /* 0x0000000000007918 */ /* 0x000fe20000000000 */
[----:B--2---:R-:W-:-:S13]  /*0900*/  ISETP.NE.AND P0, PT, R2, 0x3, PT ;  /* 0x000000030200780c */ /* 0x004fda0003f05270 */
[----:B------:R-:W-:Y:S05]  /*0910*/  @P0 BRA `(.L_x_12) ;  /* 0x0000000000300947 */ /* 0x000fea0003800000 */
[----:B-1----:R-:W1:Y:S01]  /*0920*/  S2UR UR4, SR_CgaCtaId ;  /* 0x00000000000479c3 */ /* 0x002e620000008800 */
[----:B------:R-:W-:Y:S01]  /*0930*/  UMOV UR6, 0x400 ;  /* 0x0000040000067882 */ /* 0x000fe20000000000 */
[----:B------:R-:W-:Y:S01]  /*0940*/  UMOV UR5, 0x20 ;  /* 0x0000002000057882 */ /* 0x000fe20000000000 */
[----:B------:R-:W-:Y:S01]  /*0950*/  ELECT P0, URZ, PT ;  /* 0x0000000000ff782f */ /* 0x000fe20003800000 */
[----:B-1----:R-:W-:Y:S02]  /*0960*/  ULEA UR6, UR4, UR6, 0x18 ;  /* 0x0000000604067291 */ /* 0x002fe4000f8ec0ff */
[----:B------:R-:W-:-:S04]  /*0970*/  UIADD3 UR4, UPT, UPT, -UR5, 0x100000, URZ ;  /* 0x0010000005047890 */ /* 0x000fc8000fffe1ff */
[----:B------:R-:W-:Y:S02]  /*0980*/  USHF.L.U32 UR5, UR4, 0xb, URZ ;  /* 0x0000000b04057899 */ /* 0x000fe400080006ff */
[----:B------:R-:W-:Y:S01]  /*0990*/  USHF.L.U32 UR4, UR4, 0x1, URZ ;  /* 0x0000000104047899 */ /* 0x000fe200080006ff */
[----:B------:R-:W1:Y:S11]  /*09a0*/  FENCE.VIEW.ASYNC.S ;  /* 0x00000000000073c6 */ /* 0x000e760000000000 */
[----:B-1----:R2:W1:Y:S01]  /*09b0*/  SYNCS.EXCH.64 URZ, [UR6+0xc0], UR4 ;  /* 0x0000c00406ff75b2 */ /* 0x0024620008000100 */
[----:B------:R2:W1:Y:S02]  /*09c0*/  SYNCS.EXCH.64 URZ, [UR6+0xc8], UR4 ;  /* 0x0000c80406ff75b2 */ /* 0x0004640008000100 */
[----:B--2---:R-:W-:Y:S01]  /*09d0*/  NOP ;  /* 0x0000000000007918 */ /* 0x004fe20000000000 */
.L_x_12:
[----:B------:R-:W2:Y:S01]  /*09e0*/  SHFL.IDX PT, R2, R50, RZ, 0x1f ;  /* 0x00001fff32027589 */ /* 0x000ea200000e0000 */
[----:B------:R-:W-:Y:S01]  /*09f0*/  NOP ;  /* 0x0000000000007918 */ /* 0x000fe20000000000 */
[----:B--2---:R-:W-:-:S13]  /*0a00*/  ISETP.NE.AND P0, PT, R2, 0x4, PT ;  /* 0x000000040200780c */ /* 0x004fda0003f05270 */
[----:B------:R-:W-:Y:S05]  /*0a10*/  @P0 BRA `(.L_x_13) ;  /* 0x0000000000440947 */ /* 0x000fea0003800000 */
[----:B-1----:R-:W1:Y:S01]  /*0a20*/  S2UR UR6, SR_CgaCtaId ;  /* 0x00000000000679c3 */ /* 0x002e620000008800 */
[----:B------:R-:W-:Y:S01]  /*0a30*/  UMOV UR4, 0x1e0 ;  /* 0x000001e000047882 */ /* 0x000fe20000000000 */
[----:B------:R-:W-:Y:S01]  /*0a40*/  UMOV UR5, 0x400 ;  /* 0x0000040000057882 */ /* 0x000fe20000000000 */
[----:B------:R-:W-:Y:S01]  /*0a50*/  USEL UR4, UR4, 0x1a0, UP3 ;  /* 0x000001a004047887 */ /* 0x000fe20009800000 */
[----:B------:R-:W-:Y:S01]  /*0a60*/  UMOV UR8, 0x1 ;  /* 0x0000000100087882 */ /* 0x000fe20000000000 */
[----:B------:R-:W-:Y:S01]  /*0a70*/  ELECT P0, URZ, PT ;  /* 0x0000000000ff782f */ /* 0x000fe20003800000 */
[----:B------:R-:W-:-:S04]  /*0a80*/  UIADD3 UR8, UPT, UPT, -UR8, 0x100000, URZ ;  /* 0x0010000008087890 */ /* 0x000fc8000fffe1ff */
[----:B------:R-:W-:Y:S02]  /*0a90*/  USHF.L.U32 UR9, UR8, 0xb, URZ ;  /* 0x0000000b08097899 */ /* 0x000fe400080006ff */
[----:B------:R-:W-:Y:S02]  /*0aa0*/  USHF.L.U32 UR8, UR8, 0x1, URZ ;  /* 0x0000000108087899 */ /* 0x000fe400080006ff */
[----:B-1----:R-:W-:Y:S02]  /*0ab0*/  ULEA UR6, UR6, UR5, 0x18 ;  /* 0x0000000506067291 */ /* 0x002fe4000f8ec0ff */
[----:B------:R-:W-:-:S04]  /*0ac0*/  UIADD3 UR4, UPT, UPT, -UR4, 0x100000, URZ ;  /* 0x0010000004047890 */ /* 0x000fc8000fffe1ff */
[----:B------:R-:W-:Y:S02]  /*0ad0*/  USHF.L.U32 UR5, UR4, 0xb, URZ ;  /* 0x0000000b04057899 */ /* 0x000fe400080006ff */
[----:B------:R-:W-:Y:S01]  /*0ae0*/  USHF.L.U32 UR4, UR4, 0x1, URZ ;  /* 0x0000000104047899 */ /* 0x000fe200080006ff */
[----:B------:R-:W1:Y:S03]  /*0af0*/  FENCE.VIEW.ASYNC.S ;  /* 0x00000000000073c6 */ /* 0x000e660000000000 */
[----:B-1----:R2:W1:Y:S08]  /*0b00*/  SYNCS.EXCH.64 URZ, [UR6+0xd0], UR8 ;  /* 0x0000d00806ff75b2 */ /* 0x0024700008000100 */
[----:B------:R2:W1:Y:S02]  /*0b10*/  SYNCS.EXCH.64 URZ, [UR6+0xd8], UR4 ;  /* 0x0000d80406ff75b2 */ /* 0x0004640008000100 */
[----:B--2---:R-:W-:Y:S01]  /*0b20*/  NOP ;  /* 0x0000000000007918 */ /* 0x004fe20000000000 */
.L_x_13:
[----:B------:R-:W2:Y:S01]  /*0b30*/  SHFL.IDX PT, R2, R50, RZ, 0x1f ;  /* 0x00001fff32027589 */ /* 0x000ea200000e0000 */
[----:B------:R-:W-:Y:S01]  /*0b40*/  NOP ;  /* 0x0000000000007918 */ /* 0x000fe20000000000 */
[----:B--2---:R-:W-:-:S13]  /*0b50*/  ISETP.NE.AND P0, PT, R2, 0x5, PT ;  /* 0x000000050200780c */ /* 0x004fda0003f05270 */
[----:B------:R-:W-:Y:S05]  /*0b60*/  @P0 BRA `(.L_x_14) ;  /* 0x0000000000480947 */ /* 0x000fea0003800000 */
[----:B-1----:R-:W1:Y:S01]  /*0b70*/  S2UR UR4, SR_CgaCtaId ;  /* 0x00000000000479c3 */ /* 0x002e620000008800 */
        /* <DEDUP_REMOVED lines=15> */
[----:B------:R2:W1:Y:S02]  /*0c70*/  SYNCS.EXCH.64 URZ, [UR4+0xf8], UR6 ;  /* 0x0000f80604ff75b2 */ /* 0x0004640008000100 */
[----:B--2---:R-:W-:Y:S01]  /*0c80*/  NOP ;  /* 0x0000000000007918 */ /* 0x004fe20000000000 */
.L_x_14:
[----:B-1----:R-:W1:Y:S01]  /*0c90*/  LDCU UR4, c[0x0][0x36c] ;  /* 0x00006d80ff0477ac */ /* 0x002e620008000800 */
[----:B------:R-:W-:Y:S01]  /*0ca0*/  ISETP.NE.OR P3, PT, R0, 0x2, !P3 ;  /* 0x000000020000780c */ /* 0x000fe20005f65670 */
[----:B------:R-:W-:Y:S01]  /*0cb0*/  NOP ;  /* 0x0000000000007918 */ /* 0x000fe20000000000 */
[----:B------:R-:W-:Y:S01]  /*0cc0*/  LOP3.LUT R2, R48, 0x1f, RZ, 0xc0, !PT ;  /* 0x0000001f30027812 */ /* 0x000fe200078ec0ff */
[----:B------:R-:W-:Y:S02]  /*0cd0*/  UISETP.NE.AND UP4, UPT, UR18, 0x2, UPT ;  /* 0x000000021200788c */ /* 0x000fe4000bf85270 */
[----:B------:R-:W-:Y:S02]  /*0ce0*/  UISETP.NE.AND UP5, UPT, UR18, URZ, UPT ;  /* 0x000000ff1200728c */ /* 0x000fe4000bfa5270 */
[----:B-1----:R-:W-:-:S09]  /*0cf0*/  UISETP.EQ.U32.AND UP6, UPT, UR4, 0x1, UPT ;  /* 0x000000010400788c */ /* 0x002fd2000bfc2070 */
[----:B------:R-:W-:Y:S05]  /*0d00*/  BRA.U !UP6, `(.L_x_15) ;  /* 0x000000010e087547 */ /* 0x000fea000b800000 */
[----:B---34-:R-:W-:Y:S01]  /*0d10*/  UCGABAR_ARV ;  /* 0x00000000000079c7 */ /* 0x018fe20008000000 */
[----:B------:R-:W-:Y:S05]  /*0d20*/  BRA `(.L_x_16) ;  /* 0x0000000000047947 */ /* 0x000fea0003800000 */
.L_x_15:
[----:B---34-:R-:W-:Y:S01]  /*0d30*/  NOP ;  /* 0x0000000000007918 */ /* 0x018fe20000000000 */
.L_x_16:
[----:B------:R-:W1:Y:S01]  /*0d40*/  S2UR UR50, SR_CTAID.X ;  /* 0x00000000003279c3 */ /* 0x000e620000002500 */
[----:B------:R-:W-:-:S05]  /*0d50*/  CS2R.32 R59, SR_CgaSize ;  /* 0x00000000003b7805 */ /* 0x000fca0000008a00 */
[----:B------:R-:W-:-:S05]  /*0d60*/  IMAD R59, R59, -0xa0, RZ ;  /* 0xffffff603b3b7824 */ /* 0x000fca00078e02ff */
[----:B------:R-:W-:-:S14]  /*0d70*/  R2UR UR5, R59 ;  /* 0x000000003b0572ca */ /* 0x000fdc00000e0000 */
[----:B------:R-:W2:Y:S01]  /*0d80*/  LDCU UR5, c[0x0][UR5+0x2b0] ;  /* 0x00005600050577ac */ /* 0x000ea20008000800 */
[----:B------:R-:W-:-:S05]  /*0d90*/  CS2R.32 R59, SR_CgaSize ;  /* 0x00000000003b7805 */ /* 0x000fca0000008a00 */
[----:B------:R-:W-:-:S05]  /*0da0*/  IMAD R59, R59, -0xa0, RZ ;  /* 0xffffff603b3b7824 */ /* 0x000fca00078e02ff */
[----:B------:R-:W-:-:S14]  /*0db0*/  R2UR UR4, R59 ;  /* 0x000000003b0472ca */ /* 0x000fdc00000e0000 */
[----:B------:R-:W3:Y:S01]  /*0dc0*/  LDCU UR4, c[0x0][UR4+0x2b4] ;  /* 0x00005680040477ac */ /* 0x000ee20008000800 */
[----:B------:R-:W4:Y:S01]  /*0dd0*/  S2UR UR21, SR_CTAID.Y ;  /* 0x00000000001579c3 */ /* 0x000f220000002600 */
[----:B------:R-:W-:-:S05]  /*0de0*/  CS2R.32 R59, SR_CgaSize ;  /* 0x00000000003b7805 */ /* 0x000fca0000008a00 */
[----:B------:R-:W-:-:S05]  /*0df0*/  IMAD R59, R59, -0xa0, RZ ;  /* 0xffffff603b3b7824 */ /* 0x000fca00078e02ff */
[----:B------:R-:W-:-:S14]  /*0e00*/  R2UR UR7, R59 ;  /* 0x000000003b0772ca */ /* 0x000fdc00000e0000 */
[----:B------:R-:W3:Y:S01]  /*0e10*/  LDCU UR7, c[0x0][UR7+0x2a0] ;  /* 0x00005400070777ac */ /* 0x000ee20008000800 */
[----:B------:R-:W-:-:S05]  /*0e20*/  CS2R.32 R59, SR_CgaSize ;  /* 0x00000000003b7805 */ /* 0x000fca0000008a00 */
[----:B------:R-:W-:-:S05]  /*0e30*/  IMAD R59, R59, -0xa0, RZ ;  /* 0xffffff603b3b7824 */ /* 0x000fca00078e02ff */
[----:B------:R-:W-:-:S14]  /*0e40*/  R2UR UR63, R59 ;  /* 0x000000003b3f72ca */ /* 0x000fdc00000e0000 */
[----:B------:R-:W3:Y:S01]  /*0e50*/  LDCU UR63, c[0x0][UR63+0x2a4] ;  /* 0x000054803f3f77ac */ /* 0x000ee20008000800 */
[----:B------:R-:W3:Y:S01]  /*0e60*/  LDCU UR19, c[0x0][0xb24] ;  /* 0x00016480ff1377ac */ /* 0x000ee20008000800 */
[----:B------:R-:W3:Y:S01]  /*0e70*/  LDCU UR39, c[0x0][0xb24] ;  /* 0x00016480ff2777ac */ /* 0x000ee20008000800 */
[----:B-1----:R-:W-:Y:S01]  /*0e80*/  I2FP.F32.U32 R3, UR50 ;  /* 0x0000003200037c45 */ /* 0x002fe20008201000 */
[----:B------:R-:W1:Y:S04]  /*0e90*/  LDCU UR23, c[0x0][0xb30] ;  /* 0x00016600ff1777ac */ /* 0x000e680008000800 */
[----:B--2---:R-:W-:Y:S01]  /*0ea0*/  FMUL R3, R3, UR5 ;  /* 0x0000000503037c20 */ /* 0x004fe20008400000 */
[----:B----4-:R-:W-:-:S05]  /*0eb0*/  I2FP.F32.U32 R0, UR21 ;  /* 0x0000001500007c45 */ /* 0x010fca0008201000 */
[----:B------:R-:W2:Y:S01]  /*0ec0*/  F2I.U32.TRUNC.NTZ R3, R3 ;  /* 0x0000000300037305 */ /* 0x000ea2000020f000 */
[----:B---3--:R-:W-:-:S07]  /*0ed0*/  FMUL R0, R0, UR4 ;  /* 0x0000000400007c20 */ /* 0x008fce0008400000 */
[----:B------:R-:W3:Y:S01]  /*0ee0*/  F2I.U32.TRUNC.NTZ R0, R0 ;  /* 0x0000000000007305 */ /* 0x000ee2000020f000 */
[----:B--2---:R-:W-:Y:S02]  /*0ef0*/  R2UR UR4, R3 ;  /* 0x00000000030472ca */ /* 0x004fe400000e0000 */
[----:B---3--:R-:W-:Y:S02]  /*0f00*/  R2UR UR6, R0 ;  /* 0x00000000000672ca */ /* 0x008fe400000e0000 */
[----:B------:R-:W-:-:S09]  /*0f10*/  PRMT R0, RZ, 0x7610, R0 ;  /* 0x00007610ff007816 */ /* 0x000fd20000000000 */
[----:B------:R-:W-:-:S04]  /*0f20*/  UIADD3 UR5, UPT, UPT, -UR4, URZ, URZ ;  /* 0x000000ff04057290 */ /* 0x000fc8000fffe1ff */
[----:B------:R-:W-:Y:S02]  /*0f30*/  UIMAD UR5, UR7, UR5, UR50 ;  /* 0x00000005070572a4 */ /* 0x000fe4000f8e0232 */
[----:B------:R-:W-:-:S04]  /*0f40*/  UIADD3 UR4, UPT, UPT, -UR6, URZ, URZ ;  /* 0x000000ff06047290 */ /* 0x000fc8000fffe1ff */
[----:B------:R-:W-:Y:S01]  /*0f50*/  IMAD.U32 R59, RZ, RZ, UR5 ;  /* 0x00000005ff3b7e24 */ /* 0x000fe2000f8e00ff */
[----:B------:R-:W-:Y:S01]  /*0f60*/  UIMAD UR63, UR63, UR4, UR21 ;  /* 0x000000043f3f72a4 */ /* 0x000fe2000f8e0215 */
[----:B-1----:R-:W-:Y:S11]  /*0f70*/  BRA.U UP5, `(.L_x_17) ;  /* 0x0000000105287547 */ /* 0x002ff6000b800000 */
[----:B------:R-:W-:Y:S01]  /*0f80*/  R2UR UR6, R59 ;  /* 0x000000003b0672ca */ /* 0x000fe200000e0000 */
[----:B------:R-:W-:-:S12]  /*0f90*/  UISETP.NE.AND UP0, UPT, UR63, URZ, UPT ;  /* 0x000000ff3f00728c */ /* 0x000fd8000bf05270 */
[----:B------:R-:W-:-:S04]  /*0fa0*/  UISETP.EQ.OR UP0, UPT, UR6, URZ, !UP0 ;  /* 0x000000ff0600728c */ /* 0x000fc8000c702670 */
[----:B------:R-:W-:Y:S02]  /*0fb0*/  USEL UR5, URZ, 0x1, !UP0 ;  /* 0x00000001ff057887 */ /* 0x000fe4000c000000 */
[----:B------:R-:W-:-:S04]  /*0fc0*/  UISETP.NE.AND UP0, UPT, UR63, URZ, UPT ;  /* 0x000000ff3f00728c */ /* 0x000fc8000bf05270 */
[----:B------:R-:W-:Y:S02]  /*0fd0*/  USEL UR4, URZ, 0x2, UP0 ;  /* 0x00000002ff047887 */ /* 0x000fe40008000000 */
[----:B------:R-:W-:-:S04]  /*0fe0*/  UISETP.NE.AND UP0, UPT, UR6, 0x1, UPT ;  /* 0x000000010600788c */ /* 0x000fc8000bf05270 */
[----:B------:R-:W-:-:S04]  /*0ff0*/  USEL UR4, UR4, 0x2, UP0 ;  /* 0x0000000204047887 */ /* 0x000fc80008000000 */
[----:B------:R-:W-:-:S06]  /*1000*/  UIADD3 UR4, UPT, UPT, UR5, UR4, URZ ;  /* 0x0000000405047290 */ /* 0x000fcc000fffe0ff */
[----:B------:R-:W-:-:S07]  /*1010*/  MOV R0, UR4 ;  /* 0x0000000400007c02 */ /* 0x000fce0008000f00 */
.L_x_17:
[----:B------:R-:W1:Y:S01]  /*1020*/  S2UR UR51, SR_CTAID.Z ;  /* 0x00000000003379c3 */ /* 0x000e620000002700 */
[----:B------:R-:W-:-:S09]  /*1030*/  UISETP.GE.AND UP0, UPT, UR19, 0x1, UPT ;  /* 0x000000011300788c */ /* 0x000fd2000bf06270 */
[----:B------:R-:W-:Y:S05]  /*1040*/  BRA.U !UP0, `(.L_x_18) ;  /* 0x0000000108d47547 */ /* 0x000fea000b800000 */
[----:B------:R-:W2:Y:S01]  /*1050*/  LDCU.128 UR12, c[0x0][0xb10] ;  /* 0x00016200ff0c77ac */ /* 0x000ea20008000c00 */
[----:B------:R-:W3:Y:S01]  /*1060*/  LDCU UR20, c[0x0][0xb0c] ;  /* 0x00016180ff1477ac */ /* 0x000ee20008000800 */
[----:B------:R-:W4:Y:S01]  /*1070*/  LDCU UR6, c[0x0][0x370] ;  /* 0x00006e00ff0677ac */ /* 0x000f220008000800 */
[----:B------:R-:W1:Y:S01]  /*1080*/  LDCU UR7, c[0x0][0x374] ;  /* 0x00006e80ff0777ac */ /* 0x000e620008000800 */
[----:B------:R-:W1:Y:S01]  /*1090*/  LDCU UR22, c[0x0][0xb20] ;  /* 0x00016400ff1677ac */ /* 0x000e620008000800 */
[----:B--2---:R-:W-:Y:S02]  /*10a0*/  UIMAD.WIDE.U32 UR4, UR50, UR12, URZ ;  /* 0x0000000c320472a5 */ /* 0x004fe4000f8e00ff */
[----:B---3--:R-:W-:Y:S01]  /*10b0*/  UISETP.NE.AND UP0, UPT, UR20, 0x1, UPT ;  /* 0x000000011400788c */ /* 0x008fe2000bf05270 */
[----:B------:R-:W2:Y:S01]  /*10c0*/  LDCU.64 UR8, c[0x0][0xb28] ;  /* 0x00016500ff0877ac */ /* 0x000ea20008000a00 */
[----:B----4-:R-:W-:-:S03]  /*10d0*/  UIMAD.WIDE.U32 UR10, UR6, UR12, URZ ;  /* 0x0000000c060a72a5 */ /* 0x010fc6000f8e00ff */
[----:B------:R-:W-:Y:S01]  /*10e0*/  UMOV UR4, UR5 ;  /* 0x0000000500047c82 */ /* 0x000fe20008000000 */
[----:B------:R-:W-:Y:S02]  /*10f0*/  UISETP.NE.AND UP2, UPT, UR19, 0x1, UPT ;  /* 0x000000011300788c */ /* 0x000fe4000bf45270 */
[----:B------:R-:W-:Y:S01]  /*1100*/  USHF.R.U32.HI UR4, URZ, UR13, UR4 ;  /* 0x0000000dff047299 */ /* 0x000fe20008011604 */
[----:B------:R-:W-:Y:S01]  /*1110*/  UMOV UR10, UR11 ;  /* 0x0000000b000a7c82 */ /* 0x000fe20008000000 */
[----:B------:R-:W-:Y:S02]  /*1120*/  UIMAD.WIDE.U32 UR16, UR21, UR15, URZ ;  /* 0x0000000f151072a5 */ /* 0x000fe4000f8e00ff */
[----:B------:R-:W-:Y:S02]  /*1130*/  USEL UR5, UR50, UR4, !UP0 ;  /* 0x0000000432057287 */ /* 0x000fe4000c000000 */
[----:B------:R-:W-:Y:S02]  /*1140*/  @UP0 USHF.R.U32.HI UR6, URZ, UR13, UR10 ;  /* 0x0000000dff060299 */ /* 0x000fe4000801160a */
[----:B------:R-:W-:-:S02]  /*1150*/  UISETP.NE.AND UP0, UPT, UR14, 0x1, UPT ;  /* 0x000000010e00788c */ /* 0x000fc4000bf05270 */
[----:B-1----:R-:W-:Y:S02]  /*1160*/  UIMAD.WIDE.U32 UR10, UR7, UR15, URZ ;  /* 0x0000000f070a72a5 */ /* 0x002fe4000f8e00ff */
[----:B--2---:R-:W-:Y:S01]  /*1170*/  UIMAD.WIDE.U32 UR12, UR6, UR8, URZ ;  /* 0x00000008060c72a5 */ /* 0x004fe2000f8e00ff */
[----:B------:R-:W-:Y:S02]  /*1180*/  UMOV UR4, UR17 ;  /* 0x0000001100047c82 */ /* 0x000fe40008000000 */
[----:B------:R-:W-:Y:S02]  /*1190*/  USHF.R.U32.HI UR4, URZ, UR22, UR4 ;  /* 0x00000016ff047299 */ /* 0x000fe40008011604 */
[----:B------:R-:W-:Y:S02]  /*11a0*/  UMOV UR10, UR11 ;  /* 0x0000000b000a7c82 */ /* 0x000fe40008000000 */
[----:B------:R-:W-:Y:S01]  /*11b0*/  UMOV UR12, UR13 ;  /* 0x0000000d000c7c82 */ /* 0x000fe20008000000 */
[----:B------:R-:W-:-:S02]  /*11c0*/  @UP0 USHF.R.U32.HI UR7, URZ, UR22, UR10 ;  /* 0x00000016ff070299 */ /* 0x000fc4000801160a */
[----:B------:R-:W-:Y:S02]  /*11d0*/  USEL UR4, UR21, UR4, !UP0 ;  /* 0x0000000415047287 */ /* 0x000fe4000c000000 */
[----:B------:R-:W-:Y:S02]  /*11e0*/  UIMAD.WIDE.U32 UR10, UR7, UR8, URZ ;  /* 0x00000008070a72a5 */ /* 0x000fe4000f8e00ff */
[----:B------:R-:W-:Y:S02]  /*11f0*/  @UP2 USHF.R.U32.HI UR6, URZ, UR9, UR12 ;  /* 0x00000009ff062299 */ /* 0x000fe4000801160c */
[----:B------:R-:W-:-:S03]  /*1200*/  UIMAD.WIDE.U32 UR12, UR4, UR8, URZ ;  /* 0x00000008040c72a5 */ /* 0x000fc6000f8e00ff */
[----:B------:R-:W-:Y:S02]  /*1210*/  UMOV UR10, UR11 ;  /* 0x0000000b000a7c82 */ /* 0x000fe40008000000 */
[----:B------:R-:W-:Y:S02]  /*1220*/  @UP2 USHF.R.U32.HI UR7, URZ, UR9, UR10 ;  /* 0x00000009ff072299 */ /* 0x000fe4000801160a */
[----:B------:R-:W-:Y:S02]  /*1230*/  UIMAD UR10, UR6, UR19, URZ ;  /* 0x00000013060a72a4 */ /* 0x000fe4000f8e02ff */
[----:B------:R-:W-:-:S04]  /*1240*/  UIMAD UR7, UR7, UR19, URZ ;  /* 0x00000013070772a4 */ /* 0x000fc8000f8e02ff */
[----:B------:R-:W-:-:S03]  /*1250*/  UISETP.GE.AND UP0, UPT, UR4, UR7, UPT ;  /* 0x000000070400728c */ /* 0x000fc6000bf06270 */
[----:B------:R-:W-:Y:S01]  /*1260*/  UMOV UR7, UR13 ;  /* 0x0000000d00077c82 */ /* 0x000fe20008000000 */
[----:B------:R-:W-:Y:S02]  /*1270*/  UISETP.GE.OR UP0, UPT, UR5, UR10, UP0 ;  /* 0x0000000a0500728c */ /* 0x000fe40008706670 */
[----:B------:R-:W-:Y:S02]  /*1280*/  UIMAD.WIDE.U32 UR10, UR5, UR8, URZ ;  /* 0x00000008050a72a5 */ /* 0x000fe4000f8e00ff */
[----:B------:R-:W-:Y:S02]  /*1290*/  USHF.R.U32.HI UR7, URZ, UR9, UR7 ;  /* 0x00000009ff077299 */ /* 0x000fe40008011607 */
[----:B------:R-:W-:Y:S02]  /*12a0*/  UIADD3 UR10, UPT, UPT, -UR4, URZ, URZ ;  /* 0x000000ff040a7290 */ /* 0x000fe4000fffe1ff */
[----:B------:R-:W-:Y:S02]  /*12b0*/  USEL UR7, UR4, UR7, !UP2 ;  /* 0x0000000704077287 */ /* 0x000fe4000d000000 */
[----:B------:R-:W-:Y:S01]  /*12c0*/  UIMAD UR10, UR14, UR10, UR21 ;  /* 0x0000000a0e0a72a4 */ /* 0x000fe2000f8e0215 */
[----:B------:R-:W-:Y:S01]  /*12d0*/  @!UP0 UMOV UR8, UR11 ;  /* 0x0000000b00088c82 */ /* 0x000fe20008000000 */
[----:B------:R-:W-:-:S02]  /*12e0*/  UIADD3 UR11, UPT, UPT, -UR5, URZ, URZ ;  /* 0x000000ff050b7290 */ /* 0x000fc4000fffe1ff */
[----:B------:R-:W-:Y:S02]  /*12f0*/  @!UP0 USHF.R.U32.HI UR8, URZ, UR9, UR8 ;  /* 0x00000009ff088299 */ /* 0x000fe40008011608 */
[----:B------:R-:W-:Y:S02]  /*1300*/  UIADD3 UR9, UPT, UPT, -UR7, URZ, URZ ;  /* 0x000000ff07097290 */ /* 0x000fe4000fffe1ff */
[----:B------:R-:W-:Y:S02]  /*1310*/  @!UP0 USEL UR8, UR5, UR8, !UP2 ;  /* 0x0000000805088287 */ /* 0x000fe4000d000000 */
[----:B------:R-:W-:Y:S02]  /*1320*/  UIMAD UR9, UR19, UR9, UR4 ;  /* 0x00000009130972a4 */ /* 0x000fe4000f8e0204 */
[----:B------:R-:W-:Y:S02]  /*1330*/  @!UP0 UIADD3 UR7, UPT, UPT, UR7, -UR8, URZ ;  /* 0x8000000807078290 */ /* 0x000fe4000fffe0ff */
[----:B------:R-:W-:-:S02]  /*1340*/  @!UP0 UIMAD UR6, UR9, UR6, UR8 ;  /* 0x00000006090682a4 */ /* 0x000fc4000f8e0208 */
[----:B------:R-:W-:Y:S02]  /*1350*/  @!UP0 UIMAD UR4, UR7, UR19, UR5 ;  /* 0x00000013070482a4 */ /* 0x000fe4000f8e0205 */
[----:B------:R-:W-:Y:S02]  /*1360*/  UIMAD UR50, UR20, UR11, UR50 ;  /* 0x0000000b143272a4 */ /* 0x000fe4000f8e0232 */
[----:B------:R-:W-:Y:S01]  /*1370*/  UIMAD UR21, UR4, UR14, UR10 ;  /* 0x0000000e041572a4 */ /* 0x000fe2000f8e020a */
[----:B------:R-:W-:Y:S02]  /*1380*/  @!UP0 UMOV UR5, UR6 ;  /* 0x0000000600058c82 */ /* 0x000fe40008000000 */
[----:B------:R-:W-:-:S12]  /*1390*/  UIMAD UR50, UR5, UR20, UR50 ;  /* 0x00000014053272a4 */ /* 0x000fd8000f8e0232 */
.L_x_18:
[----:B------:R-:W-:-:S09]  /*13a0*/  UISETP.NE.AND UP0, UPT, UR23, 0x1, UPT ;  /* 0x000000011700788c */ /* 0x000fd2000bf05270 */
[----:B------:R-:W-:Y:S05]  /*13b0*/  BRA.U UP0, `(.L_x_19) ;  /* 0x0000000100447547 */ /* 0x000fea000b800000 */
[----:B------:R-:W2:Y:S01]  /*13c0*/  LDCU.128 UR8, c[0x0][0xb10] ;  /* 0x00016200ff0877ac */ /* 0x000ea20008000c00 */
[----:B------:R-:W3:Y:S01]  /*13d0*/  LDCU UR12, c[0x0][0xb0c] ;  /* 0x00016180ff0c77ac */ /* 0x000ee20008000800 */
[----:B------:R-:W4:Y:S01]  /*13e0*/  LDCU UR13, c[0x0][0xb20] ;  /* 0x00016400ff0d77ac */ /* 0x000f220008000800 */
[----:B--2---:R-:W-:Y:S02]  /*13f0*/  UIMAD.WIDE.U32 UR4, UR50, UR8, URZ ;  /* 0x00000008320472a5 */ /* 0x004fe4000f8e00ff */
[----:B------:R-:W-:Y:S02]  /*1400*/  UIMAD.WIDE.U32 UR6, UR21, UR11, URZ ;  /* 0x0000000b150672a5 */ /* 0x000fe4000f8e00ff */
[----:B---3--:R-:W-:-:S03]  /*1410*/  UISETP.NE.AND UP0, UPT, UR12, 0x1, UPT ;  /* 0x000000010c00788c */ /* 0x008fc6000bf05270 */
[----:B------:R-:W-:Y:S02]  /*1420*/  UMOV UR4, UR5 ;  /* 0x0000000500047c82 */ /* 0x000fe40008000000 */
[----:B------:R-:W-:-:S04]  /*1430*/  USHF.R.U32.HI UR4, URZ, UR9, UR4 ;  /* 0x00000009ff047299 */ /* 0x000fc80008011604 */
[----:B------:R-:W-:Y:S02]  /*1440*/  USEL UR5, UR50, UR4, !UP0 ;  /* 0x0000000432057287 */ /* 0x000fe4000c000000 */
[----:B------:R-:W-:Y:S01]  /*1450*/  UISETP.NE.AND UP0, UPT, UR10, 0x1, UPT ;  /* 0x000000010a00788c */ /* 0x000fe2000bf05270 */
[----:B------:R-:W-:Y:S02]  /*1460*/  UMOV UR4, UR7 ;  /* 0x0000000700047c82 */ /* 0x000fe40008000000 */
[----:B----4-:R-:W-:-:S04]  /*1470*/  USHF.R.U32.HI UR4, URZ, UR13, UR4 ;  /* 0x0000000dff047299 */ /* 0x010fc80008011604 */
[----:B------:R-:W-:-:S04]  /*1480*/  USEL UR4, UR21, UR4, !UP0 ;  /* 0x0000000415047287 */ /* 0x000fc8000c000000 */
[----:B------:R-:W-:Y:S02]  /*1490*/  UIADD3 UR6, UPT, UPT, UR5, -UR4, URZ ;  /* 0x8000000405067290 */ /* 0x000fe4000fffe0ff */
[----:B------:R-:W-:Y:S02]  /*14a0*/  UIADD3 UR4, UPT, UPT, -UR5, UR4, URZ ;  /* 0x0000000405047290 */ /* 0x000fe4000fffe1ff */
[----:B------:R-:W-:Y:S02]  /*14b0*/  UIMAD UR21, UR6, UR10, UR21 ;  /* 0x0000000a061572a4 */ /* 0x000fe4000f8e0215 */
[----:B------:R-:W-:-:S12]  /*14c0*/  UIMAD UR50, UR4, UR12, UR50 ;  /* 0x0000000c043272a4 */ /* 0x000fd8000f8e0232 */
.L_x_19:
[----:B------:R-:W-:Y:S01]  /*14d0*/  UISETP.NE.AND UP0, UPT, UR18, 0x2, UPT ;  /* 0x000000021200788c */ /* 0x000fe2000bf05270 */
[----:B------:R-:W-:Y:S09]  /*14e0*/  BRA.U !UP6, `(.L_x_20) ;  /* 0x000000010e0c7547 */ /* 0x000ff2000b800000 */
[----:B------:R-:W-:Y:S01]  /*14f0*/  UCGABAR_WAIT ;  /* 0x0000000000007dc7 */ /* 0x000fe20008000000 */
[----:B------:R-:W-:Y:S01]  /*1500*/  CCTL.IVALL ;  /* 0x00000000ff00798f */ /* 0x000fe20002000000 */
[----:B------:R-:W-:Y:S05]  /*1510*/  BRA `(.L_x_21) ;  /* 0x0000000000047947 */ /* 0x000fea0003800000 */
.L_x_20:
[----:B------:R-:W-:Y:S06]  /*1520*/  BAR.SYNC.DEFER_BLOCKING 0x0 ;  /* 0x0000000000007b1d */ /* 0x000fec0000010000 */
.L_x_21:
[----:B------:R-:W-:Y:S05]  /*1530*/  BRA.U UP0, `(.L_x_22) ;  /* 0x0000001900407547 */ /* 0x000fea000b800000 */
[----:B------:R-:W2:Y:S01]  /*1540*/  LDCU UR5, c[0x0][0x388] ;  /* 0x00007100ff0577ac */ /* 0x000ea20008000800 */
[----:B------:R-:W3:Y:S01]  /*1550*/  S2UR UR7, SR_CgaCtaId ;  /* 0x00000000000779c3 */ /* 0x000ee20000008800 */
[----:B------:R-:W-:Y:S01]  /*1560*/  PLOP3.LUT P1, PT, PT, PT, UP3, 0x80, 0x8 ;  /* 0x000000000008781c */ /* 0x000fe20003f2f038 */
[----:B------:R-:W-:Y:S01]  /*1570*/  IMAD.MOV.U32 R3, RZ, RZ, 0x1 ;  /* 0x00000001ff037424 */ /* 0x000fe200078e00ff */
[----:B------:R-:W4:Y:S01]  /*1580*/  LDCU UR6, c[0x0][0x38c] ;  /* 0x00007180ff0677ac */ /* 0x000f220008000800 */
[----:B------:R-:W-:Y:S01]  /*1590*/  ISETP.EQ.OR P2, PT, R2, RZ, P3 ;  /* 0x000000ff0200720c */ /* 0x000fe20001f42670 */
[----:B------:R-:W-:Y:S01]  /*15a0*/  IMAD.MOV.U32 R2, RZ, RZ, RZ ;  /* 0x000000ffff027224 */ /* 0x000fe200078e00ff */
[----:B------:R-:W-:Y:S01]  /*15b0*/  PLOP3.LUT P1, PT, P1, PT, PT, 0x8, 0x80 ;  /* 0x000000000080781c */ /* 0x000fe20000f2e170 */
[----:B------:R-:W1:Y:S01]  /*15c0*/  LDCU UR49, c[0x0][0x390] ;  /* 0x00007200ff3177ac */ /* 0x000e620008000800 */
[----:B------:R-:W-:Y:S01]  /*15d0*/  UMOV UR31, 0x400 ;  /* 0x00000400001f7882 */ /* 0x000fe20000000000 */
[----:B------:R-:W-:-:S02]  /*15e0*/  UISETP.NE.AND UP1, UPT, UR18, URZ, UPT ;  /* 0x000000ff1200728c */ /* 0x000fc4000bf25270 */
[----:B------:R-:W-:Y:S01]  /*15f0*/  USEL UR32, URZ, 0x1, UP4 ;  /* 0x00000001ff207887 */ /* 0x000fe2000a000000 */
[----:B------:R-:W1:Y:S01]  /*1600*/  LDCU UR48, c[0x0][0x370] ;  /* 0x00006e00ff3077ac */ /* 0x000e620008000800 */
[----:B--2---:R-:W-:Y:S01]  /*1610*/  UIADD3 UR5, UPT, UPT, UR5, 0x3f, URZ ;  /* 0x0000003f05057890 */ /* 0x004fe2000fffe0ff */
[----:B------:R-:W2:Y:S03]  /*1620*/  LDCU.64 UR36, c[0x0][0x348] ;  /* 0x00006900ff2477ac */ /* 0x000ea60008000a00 */
[----:B------:R-:W-:Y:S02]  /*1630*/  USHF.R.S32.HI UR4, URZ, 0x1f, UR5 ;  /* 0x0000001fff047899 */ /* 0x000fe40008011405 */
[----:B---3--:R-:W-:Y:S02]  /*1640*/  USHF.L.U32 UR33, UR7, 0xd, URZ ;  /* 0x0000000d07217899 */ /* 0x008fe400080006ff */
[----:B------:R-:W-:-:S02]  /*1650*/  ULEA.HI UR4, UR4, UR5, URZ, 0x6 ;  /* 0x0000000504047291 */ /* 0x000fc4000f8f30ff */
[----:B------:R-:W-:Y:S02]  /*1660*/  USHF.L.U32 UR52, UR7, 0x6, URZ ;  /* 0x0000000607347899 */ /* 0x000fe400080006ff */
[----:B------:R-:W-:Y:S02]  /*1670*/  USHF.R.S32.HI UR4, URZ, 0x6, UR4 ;  /* 0x00000006ff047899 */ /* 0x000fe40008011404 */
[----:B------:R-:W-:Y:S02]  /*1680*/  ULOP3.LUT UR33, UR33, 0x2000, URZ, 0xc0, !UPT ;  /* 0x0000200021217892 */ /* 0x000fe4000f8ec0ff */
[----:B----4-:R-:W-:Y:S02]  /*1690*/  UIMAD UR4, UR4, UR6, URZ ;  /* 0x00000006040472a4 */ /* 0x010fe4000f8e02ff */
[----:B------:R-:W-:Y:S02]  /*16a0*/  ULEA UR31, UR7, UR31, 0x18 ;  /* 0x0000001f071f7291 */ /* 0x000fe4000f8ec0ff */
[----:B-1----:R-:W-:Y:S01]  /*16b0*/  UIMAD UR49, UR4, UR49, URZ ;  /* 0x00000031043172a4 */ /* 0x002fe2000f8e02ff */
[----:B------:R-:W1:Y:S03]  /*16c0*/  LDCU UR47, c[0x0][0x374] ;  /* 0x00006e80ff2f77ac */ /* 0x000e660008000800 */
[----:B------:R-:W-:-:S02]  /*16d0*/  UISETP.NE.AND UP2, UPT, UR49, URZ, UPT ;  /* 0x000000ff3100728c */ /* 0x000fc4000bf45270 */
[----:B------:R-:W-:Y:S02]  /*16e0*/  UISETP.LT.U32.AND UP0, UPT, UR49, 0x8, UPT ;  /* 0x000000083100788c */ /* 0x000fe4000bf01070 */
[----:B------:R-:W-:Y:S02]  /*16f0*/  ULOP3.LUT UR52, UR52, 0x40, URZ, 0xc0, !UPT ;  /* 0x0000004034347892 */ /* 0x000fe4000f8ec0ff */
[----:B------:R-:W-:Y:S02]  /*1700*/  USEL UR4, UR49, 0x8, UP0 ;  /* 0x0000000831047887 */ /* 0x000fe40008000000 */
[----:B------:R-:W-:Y:S02]  /*1710*/  USEL UR32, UR32, 0x2, UP1 ;  /* 0x0000000220207887 */ /* 0x000fe40008800000 */
[----:B------:R-:W-:Y:S02]  /*1720*/  UIADD3 UR5, UPT, UPT, UR4, -0x1, URZ ;  /* 0xffffffff04057890 */ /* 0x000fe4000fffe0ff */
[----:B------:R-:W-:-:S02]  /*1730*/  @!UP2 UIADD3 UR5, UPT, UPT, UR4, URZ, URZ ;  /* 0x000000ff0405a290 */ /* 0x000fc4000fffe0ff */
[----:B------:R-:W-:Y:S02]  /*1740*/  UIADD3 UR33, UPT, UPT, UR31, 0x14400, UR33 ;  /* 0x000144001f217890 */ /* 0x000fe4000fffe021 */
[----:B------:R-:W-:Y:S02]  /*1750*/  UIADD3 UR46, UPT, UPT, UR49, -UR4, URZ ;  /* 0x80000004312e7290 */ /* 0x000fe4000fffe0ff */
[----:B------:R-:W-:Y:S01]  /*1760*/  UIADD3 UR51, UPT, UPT, UR5, 0x1, URZ ;  /* 0x0000000105337890 */ /* 0x000fe2000fffe0ff */
[----:B------:R-:W-:Y:S01]  /*1770*/  UMOV UR24, URZ ;  /* 0x000000ff00187c82 */ /* 0x000fe20008000000 */
[----:B------:R-:W-:Y:S01]  /*1780*/  UMOV UR25, URZ ;  /* 0x000000ff00197c82 */ /* 0x000fe20008000000 */
[----:B-12---:R-:W-:-:S09]  /*1790*/  UMOV UR34, URZ ;  /* 0x000000ff00227c82 */ /* 0x006fd20008000000 */
.L_x_40:
[----:B------:R-:W-:Y:S01]  /*17a0*/  ULEA UR4, UR24, UR31, 0x3 ;  /* 0x0000001f18047291 */ /* 0x000fe2000f8e18ff */
[----:B------:R-:W-:Y:S01]  /*17b0*/  SHF.L.U32 R0, R3, 0x1f, RZ ;  /* 0x0000001f03007819 */ /* 0x000fe200000006ff */
[----:B------:R-:W-:Y:S02]  /*17c0*/  UISETP.NE.AND UP0, UPT, UR49, URZ, UPT ;  /* 0x000000ff3100728c */ /* 0x000fe4000bf05270 */
[----:B------:R-:W-:Y:S02]  /*17d0*/  ULEA UR19, UR21, UR52, 0x7 ;  /* 0x0000003415137291 */ /* 0x000fe4000f8e38ff */
[----:B------:R-:W-:Y:S01]  /*17e0*/  USHF.L.U32 UR35, UR50, 0x6, URZ ;  /* 0x0000000632237899 */ /* 0x000fe200080006ff */
[----:B------:R-:W-:Y:S02]  /*17f0*/  UMOV UR22, URZ ;  /* 0x000000ff00167c82 */ /* 0x000fe40008000000 */
[----:B------:R1:W2:Y:S01]  /*1800*/  SYNCS.PHASECHK.TRANS64.TRYWAIT P0, [UR4+0x40], R0 ;  /* 0x00004000ff0075a7 */ /* 0x0002a20008001104 */
[----:B------:R-:W-:Y:S01]  /*1810*/  UMOV UR21, URZ ;  /* 0x000000ff00157c82 */ /* 0x000fe20008000000 */
[----:B------:R-:W-:Y:S01]  /*1820*/  UMOV UR20, URZ ;  /* 0x000000ff00147c82 */ /* 0x000fe20008000000 */
[----:B------:R-:W-:Y:S06]  /*1830*/  BRA.U !UP0, `(.L_x_23) ;  /* 0x0000000508547547 */ /* 0x000fec000b800000 */
[----:B------:R-:W3:Y:S01]  /*1840*/  LDCU.128 UR8, c[0x0][0x480] ;  /* 0x00009000ff0877ac */ /* 0x000ee20008000c00 */
[----:B------:R-:W4:Y:S01]  /*1850*/  LDCU.64 UR12, c[0x0][0x490] ;  /* 0x00009200ff0c77ac */ /* 0x000f220008000a00 */
[----:B------:R-:W1:Y:S01]  /*1860*/  LDCU.64 UR20, c[0x0][0x4b0] ;  /* 0x00009600ff1477ac */ /* 0x000e620008000a00 */
[----:B------:R-:W1:Y:S01]  /*1870*/  LDCU.64 UR16, c[0x0][0x4d0] ;  /* 0x00009a00ff1077ac */ /* 0x000e620008000a00 */
[----:B------:R-:W1:Y:S01]  /*1880*/  LDCU UR44, c[0x0][0x390] ;  /* 0x00007200ff2c77ac */ /* 0x000e620008000800 */
[----:B---3--:R-:W-:Y:S02]  /*1890*/  UIMAD.WIDE.U32 UR4, UR35, UR9, URZ ;  /* 0x00000009230472a5 */ /* 0x008fe4000f8e00ff */
[----:B------:R-:W-:Y:S01]  /*18a0*/  UISETP.NE.AND UP0, UPT, UR8, 0x1, UPT ;  /* 0x000000010800788c */ /* 0x000fe2000bf05270 */
[----:B------:R-:W3:Y:S04]  /*18b0*/  LDCU UR45, c[0x0][0x38c] ;  /* 0x00007180ff2d77ac */ /* 0x000ee80008000800 */
[----:B------:R-:W-:Y:S01]  /*18c0*/  UMOV UR4, UR5 ;  /* 0x0000000500047c82 */ /* 0x000fe20008000000 */
[----:B------:R-:W1:Y:S01]  /*18d0*/  LDCU.64 UR14, c[0x0][0x4b8] ;  /* 0x00009700ff0e77ac */ /* 0x000e620008000a00 */
[----:B------:R-:W-:-:S02]  /*18e0*/  USHF.R.U32.HI UR6, URZ, UR10, UR4 ;  /* 0x0000000aff067299 */ /* 0x000fc40008011604 */
[----:B------:R-:W-:Y:S02]  /*18f0*/  UIADD3 UR34, UPT, UPT, UR51, UR25, URZ ;  /* 0x0000001933227290 */ /* 0x000fe4000fffe0ff */
[----:B------:R-:W-:Y:S02]  /*1900*/  USEL UR6, UR35, UR6, !UP0 ;  /* 0x0000000623067287 */ /* 0x000fe4000c000000 */
[----:B------:R-:W-:Y:S02]  /*1910*/  UISETP.NE.AND UP0, UPT, UR11, 0x1, UPT ;  /* 0x000000010b00788c */ /* 0x000fe4000bf05270 */
[----:B----4-:R-:W-:Y:S02]  /*1920*/  UIMAD.WIDE.U32 UR4, UR6, UR12, URZ ;  /* 0x0000000c060472a5 */ /* 0x010fe4000f8e00ff */
[----:B------:R-:W-:Y:S01]  /*1930*/  UIADD3 UR7, UPT, UPT, -UR6, URZ, URZ ;  /* 0x000000ff06077290 */ /* 0x000fe2000fffe1ff */
[----:B------:R-:W-:-:S03]  /*1940*/  UMOV UR22, URZ ;  /* 0x000000ff00167c82 */ /* 0x000fc60008000000 */
[----:B------:R-:W-:Y:S01]  /*1950*/  UIMAD UR7, UR8, UR7, UR35 ;  /* 0x00000007080772a4 */ /* 0x000fe2000f8e0223 */
[----:B------:R-:W-:Y:S02]  /*1960*/  UMOV UR4, UR5 ;  /* 0x0000000500047c82 */ /* 0x000fe40008000000 */
[----:B------:R-:W-:Y:S02]  /*1970*/  USHF.R.U32.HI UR13, URZ, UR13, UR4 ;  /* 0x0000000dff0d7299 */ /* 0x000fe40008011604 */
[----:B------:R-:W4:Y:S02]  /*1980*/  LDCU.64 UR4, c[0x0][0x4d8] ;  /* 0x00009b00ff0477ac */ /* 0x000f240008000a00 */
[----:B------:R-:W-:-:S04]  /*1990*/  USEL UR13, UR6, UR13, !UP0 ;  /* 0x0000000d060d7287 */ /* 0x000fc8000c000000 */
[----:B------:R-:W-:-:S04]  /*19a0*/  UIADD3 UR12, UPT, UPT, -UR13, URZ, URZ ;  /* 0x000000ff0d0c7290 */ /* 0x000fc8000fffe1ff */
[----:B------:R-:W-:Y:S02]  /*19b0*/  UIMAD UR12, UR11, UR12, UR6 ;  /* 0x0000000c0b0c72a4 */ /* 0x000fe4000f8e0206 */
[----:B-1----:R-:W-:Y:S02]  /*19c0*/  UIMAD UR11, UR7, UR20, UR16 ;  /* 0x00000014070b72a4 */ /* 0x002fe4000f8e0210 */
[----:B------:R-:W-:Y:S01]  /*19d0*/  UIMAD UR12, UR12, UR21, UR17 ;  /* 0x000000150c0c72a4 */ /* 0x000fe2000f8e0211 */
[----:B------:R-:W-:Y:S01]  /*19e0*/  UMOV UR6, UR24 ;  /* 0x0000001800067c82 */ /* 0x000fe20008000000 */
[----:B------:R-:W-:Y:S01]  /*19f0*/  UMOV UR20, URZ ;  /* 0x000000ff00147c82 */ /* 0x000fe20008000000 */
[----:B---3--:R-:W-:-:S09]  /*1a00*/  UMOV UR21, URZ ;  /* 0x000000ff00157c82 */ /* 0x008fd20008000000 */
.L_x_29:
[----:B------:R-:W-:Y:S01]  /*1a10*/  @!P3 MOV R4, 0x6000 ;  /* 0x000060000004b802 */ /* 0x000fe20000000f00 */
[----:B------:R-:W-:Y:S01]  /*1a20*/  ULEA UR9, UR6, UR31, 0x3 ;  /* 0x0000001f06097291 */ /* 0x000fe2000f8e18ff */
[----:B-12---:R-:W-:Y:S11]  /*1a30*/  @P0 BRA `(.L_x_24) ;  /* 0x00000000000c0947 */ /* 0x006ff60003800000 */
[----:B------:R-:W-:Y:S04]  /*1a40*/  SHF.L.U32 R5, R3, 0x1f, RZ ;  /* 0x0000001f03057819 */ /* 0x000fe800000006ff */
[----:B------:R-:W1:Y:S02]  /*1a50*/  SYNCS.PHASECHK.TRANS64.TRYWAIT P0, [UR9+0x40], R5 ;  /* 0x00004005ff0075a7 */ /* 0x000e640008001109 */
[----:B-1----:R-:W-:Y:S05]  /*1a60*/  @!P0 BRA `(.L_x_25) ;  /* 0x0000006c00f08947 */ /* 0x002fea0003800000 */
.L_x_24:
[----:B------:R2:W-:Y:S01]  /*1a70*/  @!P3 SYNCS.ARRIVE.TRANS64 RZ, [UR9], R4 ;  /* 0x00000004ffffb9a7 */ /* 0x0005e20008000009 */
[----:B------:R-:W-:Y:S04]  /*1a80*/  ULOP3.LUT UR7, UR32, 0x2, URZ, 0xfc, !UPT ;  /* 0x0000000220077892 */ /* 0x000fe8000f8efcff */
[----:B------:R-:W-:Y:S09]  /*1a90*/  UISETP.NE.AND UP0, UPT, UR7, 0x2, UPT ;  /* 0x000000020700788c */ /* 0x000ff2000bf05270 */
[----:B------:R-:W-:Y:S05]  /*1aa0*/  BRA.U UP0, `(.L_x_26) ;  /* 0x0000000100047547 */ /* 0x000fea000b800000 */
[----:B----4-:R-:W-:Y:S05]  /*1ab0*/  BPT.TRAP 0x1 ;  /* 0x000000040000795c */ /* 0x010fea0000300000 */
.L_x_26:
[----:B------:R-:W-:Y:S04]  /*1ac0*/  BSSY.RECONVERGENT B0, `(.L_x_27) ;  /* 0x0000003000007945 */ /* 0x000fe80003800200 */
[----:B------:R-:W-:Y:S05]  /*1ad0*/  @P2 BRA `(.L_x_28) ;  /* 0x0000000000042947 */ /* 0x000fea0003800000 */
[----:B----4-:R-:W-:Y:S05]  /*1ae0*/  BPT.TRAP 0x1 ;  /* 0x000000040000795c */ /* 0x010fea0000300000 */
.L_x_28:
[----:B----4-:R-:W-:Y:S05]  /*1af0*/  BSYNC.RECONVERGENT B0 ;  /* 0x0000000000007941 */ /* 0x010fea0003800200 */
.L_x_27:
[----:B------:R-:W-:Y:S02]  /*1b00*/  UIADD3 UR7, UPT, UPT, UR6, 0x1, URZ ;  /* 0x0000000106077890 */ /* 0x000fe4000fffe0ff */
[----:B------:R-:W-:Y:S02]  /*1b10*/  ULEA UR16, UR6, UR33, 0xe ;  /* 0x0000002106107291 */ /* 0x000fe4000f8e70ff */
[----:B------:R-:W-:Y:S02]  /*1b20*/  UISETP.NE.AND UP0, UPT, UR7, 0x8, UPT ;  /* 0x000000080700788c */ /* 0x000fe4000bf05270 */
[----:B------:R-:W-:Y:S02]  /*1b30*/  UIADD3 UR28, UP1, UPT, UR36, 0x80, URZ ;  /* 0x00000080241c7890 */ /* 0x000fe4000ff3e0ff */
[----:B------:R-:W-:Y:S02]  /*1b40*/  USEL UR8, URZ, 0x1, UP0 ;  /* 0x00000001ff087887 */ /* 0x000fe40008000000 */
[----:B------:R-:W-:Y:S02]  /*1b50*/  USEL UR24, UR7, URZ, UP0 ;  /* 0x000000ff07187287 */ /* 0x000fe40008000000 */
[----:B------:R-:W-:Y:S02]  /*1b60*/  USHF.L.U32 UR10, UR22, 0x6, URZ ;  /* 0x00000006160a7899 */ /* 0x000fe400080006ff */
[----:B------:R-:W-:Y:S01]  /*1b70*/  ULEA UR7, UR24, UR31, 0x3 ;  /* 0x0000001f18077291 */ /* 0x000fe2000f8e18ff */
[----:B------:R-:W-:Y:S01]  /*1b80*/  LOP3.LUT R3, R3, UR8, RZ, 0x3c, !PT ;  /* 0x0000000803037c12 */ /* 0x000fe2000f8e3cff */
[----:B------:R-:W-:Y:S02]  /*1b90*/  ULEA UR8, UR6, UR31, 0xd ;  /* 0x0000001f06087291 */ /* 0x000fe4000f8e68ff */
[----:B------:R-:W-:Y:S01]  /*1ba0*/  UIADD3.X UR29, UPT, UPT, URZ, UR37, URZ, UP1, !UPT ;  /* 0x00000025ff1d7290 */ /* 0x000fe20008ffe4ff */
[----:B-1----:R-:W-:Y:S01]  /*1bb0*/  SHF.L.U32 R0, R3, 0x1f, RZ ;  /* 0x0000001f03007819 */ /* 0x002fe200000006ff */
[----:B------:R-:W-:Y:S02]  /*1bc0*/  UIADD3 UR8, UPT, UPT, UR8, 0x4400, URZ ;  /* 0x0000440008087890 */ /* 0x000fe4000fffe0ff */
[----:B------:R-:W-:Y:S01]  /*1bd0*/  UIADD3 UR26, UP0, UPT, UR36, 0x180, URZ ;  /* 0x00000180241a7890 */ /* 0x000fe2000ff1e0ff */
[----:B------:R3:W1:Y:S01]  /*1be0*/  SYNCS.PHASECHK.TRANS64.TRYWAIT P0, [UR7+0x40], R0 ;  /* 0x00004000ff0075a7 */ /* 0x0006620008001107 */
[----:B------:R-:W-:Y:S02]  /*1bf0*/  UIMAD UR7, UR20, UR14, UR4 ;  /* 0x0000000e140772a4 */ /* 0x000fe4000f8e0204 */
[----:B------:R-:W-:Y:S02]  /*1c00*/  UIMAD UR6, UR21, UR15, UR5 ;  /* 0x0000000f150672a4 */ /* 0x000fe4000f8e0205 */
[----:B------:R-:W-:Y:S02]  /*1c10*/  UIADD3.X UR27, UPT, UPT, URZ, UR37, URZ, UP0, !UPT ;  /* 0x00000025ff1b7290 */ /* 0x000fe400087fe4ff */
[----:B------:R-:W-:Y:S02]  /*1c20*/  UPRMT UR6, UR7, 0x40, UR6 ;  /* 0x0000004007067896 */ /* 0x000fe40008000006 */
[----:B------:R-:W-:Y:S02]  /*1c30*/  UIADD3 UR30, UPT, UPT, UR20, 0x1, URZ ;  /* 0x00000001141e7890 */ /* 0x000fe4000fffe0ff */
[----:B------:R-:W-:Y:S02]  /*1c40*/  UPRMT UR6, UR6, 0x5410, URZ ;  /* 0x0000541006067896 */ /* 0x000fe400080000ff */
[----:B------:R-:W-:Y:S02]  /*1c50*/  UISETP.NE.AND UP2, UPT, UR30, UR45, UPT ;  /* 0x0000002d1e00728c */ /* 0x000fe4000bf45270 */
[----:B------:R-:W-:Y:S02]  /*1c60*/  UIADD3 UR23, UPT, UPT, UR21, 0x1, URZ ;  /* 0x0000000115177890 */ /* 0x000fe4000fffe0ff */
[----:B------:R-:W-:Y:S02]  /*1c70*/  UIADD3 UR25, UPT, UPT, UR25, 0x1, URZ ;  /* 0x0000000119197890 */ /* 0x000fe4000fffe0ff */
[----:B------:R-:W-:Y:S01]  /*1c80*/  UIADD3 UR7, UPT, UPT, UR22, 0x1, URZ ;  /* 0x0000000116077890 */ /* 0x000fe2000fffe0ff */
[----:B------:R4:W-:Y:S01]  /*1c90*/  UTMALDG.4D.IM2COL [UR8], [UR28], UR6 ;  /* 0x000000081c0073b4 */ /* 0x0009e20008058006 */
[----:B------:R-:W-:Y:S01]  /*1ca0*/  UMOV UR38, 0x30000 ;  /* 0x0003000000267882 */ /* 0x000fe20000000000 */
[----:B------:R-:W-:Y:S01]  /*1cb0*/  UMOV UR40, 0x0 ;  /* 0x0000000000287882 */ /* 0x000fe20000000000 */
[----:B------:R-:W-:Y:S01]  /*1cc0*/  UMOV UR41, 0x10000000 ;  /* 0x1000000000297882 */ /* 0x000fe20000000000 */
[----:B------:R-:W-:Y:S01]  /*1cd0*/  @UP2 UIADD3 UR23, UPT, UPT, UR21, URZ, URZ ;  /* 0x000000ff15172290 */ /* 0x000fe2000fffe0ff */
[----:B------:R-:W-:Y:S01]  /*1ce0*/  UMOV UR17, UR9 ;  /* 0x0000000900117c82 */ /* 0x000fe20008000000 */
[----:B------:R-:W-:Y:S02]  /*1cf0*/  UMOV UR18, UR10 ;  /* 0x0000000a00127c82 */ /* 0x000fe40008000000 */
[----:B------:R-:W-:Y:S01]  /*1d00*/  UISETP.NE.AND UP0, UPT, UR23, UR44, UPT ;  /* 0x0000002c1700728c */ /* 0x000fe2000bf05270 */
[----:B------:R2:W-:Y:S10]  /*1d10*/  UTMALDG.4D.MULTICAST [UR16], [UR26], UR38, desc[UR40] ;  /* 0x000028101a0073b4 */ /* 0x0005f40008019826 */
[----:B------:R-:W-:Y:S07]  /*1d20*/  @UP0 UIADD3 UR7, UPT, UPT, UR22, URZ, URZ ;  /* 0x000000ff16070290 */ /* 0x000fee000fffe0ff */
[----:B------:R-:W-:Y:S01]  /*1d30*/  UMOV UR22, UR7 ;  /* 0x0000000700167c82 */ /* 0x000fe20008000000 */
[----:B----4-:R-:W-:Y:S01]  /*1d40*/  UMOV UR6, UR24 ;  /* 0x0000001800067c82 */ /* 0x010fe20008000000 */
[----:B--2---:R-:W-:Y:S02]  /*1d50*/  USEL UR21, UR23, URZ, UP0 ;  /* 0x000000ff17157287 */ /* 0x004fe40008000000 */
[----:B------:R-:W-:Y:S02]  /*1d60*/  UISETP.NE.AND UP0, UPT, UR25, UR34, UPT ;  /* 0x000000221900728c */ /* 0x000fe4000bf05270 */
[----:B------:R-:W-:Y:S07]  /*1d70*/  USEL UR20, UR30, URZ, UP2 ;  /* 0x000000ff1e147287 */ /* 0x000fee0009000000 */
[----:B---3--:R-:W-:Y:S05]  /*1d80*/  BRA.U UP0, `(.L_x_29) ;  /* 0xfffffffd00207547 */ /* 0x008fea000b83ffff */
.L_x_23:
[----:B------:R-:W-:Y:S01]  /*1d90*/  ULEA UR4, UR24, UR31, 0x3 ;  /* 0x0000001f18047291 */ /* 0x000fe2000f8e18ff */
[----:B-1----:R-:W-:Y:S01]  /*1da0*/  SHF.L.U32 R0, R3, 0x1f, RZ ;  /* 0x0000001f03007819 */ /* 0x002fe200000006ff */
[----:B------:R-:W-:Y:S01]  /*1db0*/  @!P1 SYNCS.ARRIVE.TRANS64.A1T0 RZ, [UR31+0xc8], RZ ;  /* 0x0000c8ffffff99a7 */ /* 0x000fe2000810001f */
[----:B------:R-:W-:-:S06]  /*1dc0*/  UISETP.GE.AND UP0, UPT, UR46, 0x1, UPT ;  /* 0x000000012e00788c */ /* 0x000fcc000bf06270 */
[----:B--2---:R1:W2:Y:S03]  /*1dd0*/  SYNCS.PHASECHK.TRANS64.TRYWAIT P0, [UR4+0x40], R0 ;  /* 0x00004000ff0075a7 */ /* 0x0042a60008001104 */
[----:B------:R-:W-:Y:S05]  /*1de0*/  BRA.U !UP0, `(.L_x_30) ;  /* 0x0000000508507547 */ /* 0x000fea000b800000 */
        /* <DEDUP_REMOVED lines=16> */
[----:B------:R-:W-:-:S03]  /*1ef0*/  UMOV UR30, UR46 ;  /* 0x0000002e001e7c82 */ /* 0x000fc60008000000 */
        /* <DEDUP_REMOVED lines=9> */
[----:B---3--:R-:W-:-:S11]  /*1f90*/  UMOV UR6, UR24 ;  /* 0x0000001800067c82 */ /* 0x008fd60008000000 */
.L_x_36:
[----:B------:R-:W-:Y:S01]  /*1fa0*/  @!P3 MOV R4, 0x6000 ;  /* 0x000060000004b802 */ /* 0x000fe20000000f00 */
[----:B------:R-:W-:Y:S01]  /*1fb0*/  ULEA UR9, UR6, UR31, 0x3 ;  /* 0x0000001f06097291 */ /* 0x000fe2000f8e18ff */
[----:B-12---:R-:W-:Y:S11]  /*1fc0*/  @P0 BRA `(.L_x_31) ;  /* 0x00000000000c0947 */ /* 0x006ff60003800000 */
[----:B------:R-:W-:Y:S04]  /*1fd0*/  SHF.L.U32 R5, R3, 0x1f, RZ ;  /* 0x0000001f03057819 */ /* 0x000fe800000006ff */
[----:B------:R-:W1:Y:S02]  /*1fe0*/  SYNCS.PHASECHK.TRANS64.TRYWAIT P0, [UR9+0x40], R5 ;  /* 0x00004005ff0075a7 */ /* 0x000e640008001109 */
[----:B-1----:R-:W-:Y:S05]  /*1ff0*/  @!P0 BRA `(.L_x_32) ;  /* 0x0000006800a48947 */ /* 0x002fea0003800000 */
.L_x_31:
[----:B------:R2:W-:Y:S01]  /*2000*/  @!P3 SYNCS.ARRIVE.TRANS64 RZ, [UR9], R4 ;  /* 0x00000004ffffb9a7 */ /* 0x0005e20008000009 */
[----:B------:R-:W-:Y:S04]  /*2010*/  ULOP3.LUT UR7, UR32, 0x2, URZ, 0xfc, !UPT ;  /* 0x0000000220077892 */ /* 0x000fe8000f8efcff */
[----:B------:R-:W-:Y:S09]  /*2020*/  UISETP.NE.AND UP0, UPT, UR7, 0x2, UPT ;  /* 0x000000020700788c */ /* 0x000ff2000bf05270 */
[----:B------:R-:W-:Y:S05]  /*2030*/  BRA.U UP0, `(.L_x_33) ;  /* 0x0000000100047547 */ /* 0x000fea000b800000 */
[----:B----4-:R-:W-:Y:S05]  /*2040*/  BPT.TRAP 0x1 ;  /* 0x000000040000795c */ /* 0x010fea0000300000 */
.L_x_33:
[----:B------:R-:W-:Y:S04]  /*2050*/  BSSY.RECONVERGENT B0, `(.L_x_34) ;  /* 0x0000003000007945 */ /* 0x000fe80003800200 */
[----:B------:R-:W-:Y:S05]  /*2060*/  @P2 BRA `(.L_x_35) ;  /* 0x0000000000042947 */ /* 0x000fea0003800000 */
[----:B----4-:R-:W-:Y:S05]  /*2070*/  BPT.TRAP 0x1 ;  /* 0x000000040000795c */ /* 0x010fea0000300000 */
.L_x_35:
[----:B----4-:R-:W-:Y:S05]  /*2080*/  BSYNC.RECONVERGENT B0 ;  /* 0x0000000000007941 */ /* 0x010fea0003800200 */
.L_x_34:
        /* <DEDUP_REMOVED lines=23> */
[----:B------:R-:W-:Y:S01]  /*2200*/  UIADD3 UR7, UPT, UPT, UR22, 0x1, URZ ;  /* 0x0000000116077890 */ /* 0x000fe2000fffe0ff */
[----:B------:R-:W-:Y:S02]  /*2210*/  UMOV UR35, 0x30000 ;  /* 0x0003000000237882 */ /* 0x000fe40000000000 */
[----:B------:R4:W-:Y:S01]  /*2220*/  UTMALDG.4D.IM2COL [UR8], [UR28], UR6 ;  /* 0x000000081c0073b4 */ /* 0x0009e20008058006 */
[----:B------:R-:W-:Y:S01]  /*2230*/  UMOV UR40, 0x0 ;  /* 0x0000000000287882 */ /* 0x000fe20000000000 */
[----:B------:R-:W-:Y:S01]  /*2240*/  UMOV UR41, 0x10000000 ;  /* 0x1000000000297882 */ /* 0x000fe20000000000 */
[----:B------:R-:W-:Y:S01]  /*2250*/  UMOV UR17, UR9 ;  /* 0x0000000900117c82 */ /* 0x000fe20008000000 */
[----:B------:R-:W-:Y:S01]  /*2260*/  @UP2 UIADD3 UR23, UPT, UPT, UR21, URZ, URZ ;  /* 0x000000ff15172290 */ /* 0x000fe2000fffe0ff */
[----:B------:R-:W-:Y:S03]  /*2270*/  UMOV UR18, UR10 ;  /* 0x0000000a00127c82 */ /* 0x000fe60008000000 */
[----:B------:R-:W-:Y:S01]  /*2280*/  UISETP.NE.AND UP0, UPT, UR23, UR38, UPT ;  /* 0x000000261700728c */ /* 0x000fe2000bf05270 */
[----:B------:R2:W-:Y:S10]  /*2290*/  UTMALDG.4D.MULTICAST [UR16], [UR26], UR35, desc[UR40] ;  /* 0x000028101a0073b4 */ /* 0x0005f40008019823 */
[----:B------:R-:W-:Y:S07]  /*22a0*/  @UP0 UIADD3 UR7, UPT, UPT, UR22, URZ, URZ ;  /* 0x000000ff16070290 */ /* 0x000fee000fffe0ff */
[----:B------:R-:W-:Y:S01]  /*22b0*/  UMOV UR22, UR7 ;  /* 0x0000000700167c82 */ /* 0x000fe20008000000 */
[----:B----4-:R-:W-:Y:S02]  /*22c0*/  UIADD3 UR6, UPT, UPT, UR30, -0x1, URZ ;  /* 0xffffffff1e067890 */ /* 0x010fe4000fffe0ff */
[----:B--2---:R-:W-:Y:S02]  /*22d0*/  USEL UR21, UR23, URZ, UP0 ;  /* 0x000000ff17157287 */ /* 0x004fe40008000000 */
[----:B------:R-:W-:Y:S02]  /*22e0*/  UISETP.GT.U32.AND UP0, UPT, UR30, 0x1, UPT ;  /* 0x000000011e00788c */ /* 0x000fe4000bf04070 */
[----:B------:R-:W-:Y:S01]  /*22f0*/  USEL UR20, UR25, URZ, UP2 ;  /* 0x000000ff19147287 */ /* 0x000fe20009000000 */
[----:B------:R-:W-:Y:S01]  /*2300*/  UMOV UR30, UR6 ;  /* 0x00000006001e7c82 */ /* 0x000fe20008000000 */
[----:B------:R-:W-:Y:S05]  /*2310*/  UMOV UR6, UR24 ;  /* 0x0000001800067c82 */ /* 0x000fea0008000000 */
[----:B---3--:R-:W-:Y:S05]  /*2320*/  BRA.U UP0, `(.L_x_36) ;  /* 0xfffffffd001c7547 */ /* 0x008fea000b83ffff */
.L_x_30:
[----:B------:R-:W-:Y:S01]  /*2330*/  SHF.L.U32 R4, R2, 0x1f, RZ ;  /* 0x0000001f02047819 */ /* 0x000fe200000006ff */
[----:B------:R-:W-:-:S03]  /*2340*/  NOP ;  /* 0x0000000000007918 */ /* 0x000fc60000000000 */
[----:B-12---:R-:W1:Y:S02]  /*2350*/  SYNCS.PHASECHK.TRANS64.TRYWAIT P0, [UR31+0xd0], R4 ;  /* 0x0000d004ff0075a7 */ /* 0x006e64000800111f */
[----:B-1----:R-:W-:Y:S05]  /*2360*/  @!P0 BRA `(.L_x_37) ;  /* 0x0000006400e08947 */ /* 0x002fea0003800000 */
.L_x_138:
[----:B-1----:R-:W1:Y:S01]  /*2370*/  LDS.128 R4, [UR31+0x110] ;  /* 0x0001101fff047984 */ /* 0x002e620008000c00 */
[----:B------:R-:W-:Y:S02]  /*2380*/  UIADD3 UR4, UPT, UPT, UR31, 0xd8, URZ ;  /* 0x000000d81f047890 */ /* 0x000fe4000fffe0ff */
[----:B------:R-:W-:Y:S01]  /*2390*/  UISETP.GE.AND UP0, UPT, UR39, 0x1, UPT ;  /* 0x000000012700788c */ /* 0x000fe2000bf06270 */
[----:B------:R-:W-:Y:S01]  /*23a0*/  @!PT LDS RZ, [RZ] ;  /* 0x00000000fffff984 */ /* 0x000fe20000000800 */
[----:B------:R-:W-:Y:S01]  /*23b0*/  @!PT LDS RZ, [RZ] ;  /* 0x00000000fffff984 */ /* 0x000fe20000000800 */
[----:B------:R-:W-:Y:S01]  /*23c0*/  @!PT LDS RZ, [RZ] ;  /* 0x00000000fffff984 */ /* 0x000fe20000000800 */
[----:B------:R-:W-:Y:S01]  /*23d0*/  @!PT LDS RZ, [RZ] ;  /* 0x00000000fffff984 */ /* 0x000fe20000000800 */
[----:B------:R2:W-:Y:S06]  /*23e0*/  MEMBAR.ALL.CTA ;  /* 0x0000000000007992 */ /* 0x0005ec0000008000 */
[----:B--2---:R-:W2:Y:S01]  /*23f0*/  FENCE.VIEW.ASYNC.S ;  /* 0x00000000000073c6 */ /* 0x004ea20000000000 */
[----:B------:R-:W-:-:S09]  /*2400*/  UPRMT UR4, URZ, 0x654, UR4 ;  /* 0x00000654ff047896 */ /* 0x000fd20008000004 */
[----:B--2---:R-:W-:Y:S01]  /*2410*/  SYNCS.ARRIVE.TRANS64.RED.A1T0 RZ, [UR4], RZ ;  /* 0x000000ffffff79a7 */ /* 0x004fe20008100404 */
[----:B-1----:R-:W-:-:S13]  /*2420*/  LOP3.LUT P0, RZ, R6, 0x1, RZ, 0xc0, !PT ;  /* 0x0000000106ff7812 */ /* 0x002fda000780c0ff */
[----:B------:R-:W-:Y:S01]  /*2430*/  VOTEU.ANY UP1, P0 ;  /* 0x0000000000ff7886 */ /* 0x000fe20000020100 */
[----:B------:R-:W-:-:S13]  /*2440*/  PLOP3.LUT P0, PT, PT, PT, UP1, 0x80, 0x8 ;  /* 0x000000000008781c */ /* 0x000fda0003f0f018 */
[----:B------:R-:W-:Y:S02]  /*2450*/  @P0 MOV R0, R4 ;  /* 0x0000000400000202 */ /* 0x000fe40000000f00 */
[----:B------:R-:W-:Y:S02]  /*2460*/  @P0 LOP3.LUT R4, R5, 0xffff, RZ, 0xc0, !PT ;  /* 0x0000ffff05040812 */ /* 0x000fe400078ec0ff */
[----:B------:R-:W-:Y:S02]  /*2470*/  @P0 R2UR UR6, R0 ;  /* 0x00000000000602ca */ /* 0x000fe400000e0000 */
[----:B------:R-:W-:-:S11]  /*2480*/  @P0 R2UR UR5, R4 ;  /* 0x00000000040502ca */ /* 0x000fd600000e0000 */
[----:B------:R-:W-:Y:S02]  /*2490*/  @UP1 UMOV UR43, UR6 ;  /* 0x00000006002b1c82 */ /* 0x000fe40008000000 */
[----:B------:R-:W-:Y:S01]  /*24a0*/  @UP1 UMOV UR42, UR5 ;  /* 0x00000005002a1c82 */ /* 0x000fe20008000000 */
[----:B------:R-:W-:Y:S05]  /*24b0*/  BRA.U !UP0, `(.L_x_38) ;  /* 0x0000000108d47547 */ /* 0x000fea000b800000 */
[----:B------:R-:W1:Y:S01]  /*24c0*/  LDCU.128 UR16, c[0x0][0xb10] ;  /* 0x00016200ff1077ac */ /* 0x000e620008000c00 */
[----:B------:R-:W2:Y:S01]  /*24d0*/  LDCU UR21, c[0x0][0xb20] ;  /* 0x00016400ff1577ac */ /* 0x000ea20008000800 */
[----:B------:R-:W3:Y:S01]  /*24e0*/  LDCU UR20, c[0x0][0xb0c] ;  /* 0x00016180ff1477ac */ /* 0x000ee20008000800 */
[----:B------:R-:W4:Y:S01]  /*24f0*/  LDCU.64 UR8, c[0x0][0xb28] ;  /* 0x00016500ff0877ac */ /* 0x000f220008000a00 */
[----:B------:R-:W-:Y:S02]  /*2500*/  UISETP.NE.AND UP3, UPT, UR39, 0x1, UPT ;  /* 0x000000012700788c */ /* 0x000fe4000bf65270 */
[----:B-1----:R-:W-:Y:S02]  /*2510*/  UIMAD.WIDE.U32 UR4, UR47, UR19, URZ ;  /* 0x000000132f0472a5 */ /* 0x002fe4000f8e00ff */
[----:B------:R-:W-:Y:S02]  /*2520*/  UIMAD.WIDE.U32 UR6, UR48, UR16, URZ ;  /* 0x00000010300672a5 */ /* 0x000fe4000f8e00ff */
[----:B------:R-:W-:-:S02]  /*2530*/  UISETP.NE.AND UP0, UPT, UR18, 0x1, UPT ;  /* 0x000000011200788c */ /* 0x000fc4000bf05270 */
[----:B------:R-:W-:Y:S01]  /*2540*/  UIMAD.WIDE.U32 UR14, UR42, UR19, URZ ;  /* 0x000000132a0e72a5 */ /* 0x000fe2000f8e00ff */
[----:B------:R-:W-:Y:S02]  /*2550*/  UMOV UR4, UR5 ;  /* 0x0000000500047c82 */ /* 0x000fe40008000000 */
[----:B------:R-:W-:Y:S01]  /*2560*/  UMOV UR6, UR7 ;  /* 0x0000000700067c82 */ /* 0x000fe20008000000 */
[----:B--2---:R-:W-:Y:S02]  /*2570*/  USHF.R.U32.HI UR4, URZ, UR21, UR4 ;  /* 0x00000015ff047299 */ /* 0x004fe40008011604 */
[----:B---3--:R-:W-:Y:S02]  /*2580*/  UISETP.NE.AND UP2, UPT, UR20, 0x1, UPT ;  /* 0x000000011400788c */ /* 0x008fe4000bf45270 */
[----:B------:R-:W-:Y:S02]  /*2590*/  USHF.R.U32.HI UR6, URZ, UR17, UR6 ;  /* 0x00000011ff067299 */ /* 0x000fe40008011606 */
[----:B------:R-:W-:-:S02]  /*25a0*/  USEL UR5, UR47, UR4, !UP0 ;  /* 0x000000042f057287 */ /* 0x000fc4000c000000 */
[----:B------:R-:W-:Y:S02]  /*25b0*/  USEL UR6, UR48, UR6, !UP2 ;  /* 0x0000000630067287 */ /* 0x000fe4000d000000 */
[----:B----4-:R-:W-:Y:S01]  /*25c0*/  UIMAD.WIDE.U32 UR10, UR5, UR8, URZ ;  /* 0x00000008050a72a5 */ /* 0x010fe2000f8e00ff */
[----:B------:R-:W-:Y:S01]  /*25d0*/  UMOV UR4, UR15 ;  /* 0x0000000f00047c82 */ /* 0x000fe20008000000 */
[----:B------:R-:W-:Y:S02]  /*25e0*/  UIMAD.WIDE.U32 UR12, UR43, UR16, URZ ;  /* 0x000000102b0c72a5 */ /* 0x000fe4000f8e00ff */
[----:B------:R-:W-:-:S03]  /*25f0*/  UIMAD.WIDE.U32 UR14, UR6, UR8, URZ ;  /* 0x00000008060e72a5 */ /* 0x000fc6000f8e00ff */
[----:B------:R-:W-:Y:S01]  /*2600*/  UMOV UR10, UR11 ;  /* 0x0000000b000a7c82 */ /* 0x000fe20008000000 */
[----:B------:R-:W-:Y:S02]  /*2610*/  USHF.R.U32.HI UR4, URZ, UR21, UR4 ;  /* 0x00000015ff047299 */ /* 0x000fe40008011604 */
[----:B------:R-:W-:Y:S01]  /*2620*/  @UP3 USHF.R.U32.HI UR5, URZ, UR9, UR10 ;  /* 0x00000009ff053299 */ /* 0x000fe2000801160a */
[----:B------:R-:W-:Y:S01]  /*2630*/  UMOV UR12, UR13 ;  /* 0x0000000d000c7c82 */ /* 0x000fe20008000000 */
[----:B------:R-:W-:Y:S01]  /*2640*/  UMOV UR14, UR15 ;  /* 0x0000000f000e7c82 */ /* 0x000fe20008000000 */
[----:B------:R-:W-:Y:S02]  /*2650*/  USHF.R.U32.HI UR17, URZ, UR17, UR12 ;  /* 0x00000011ff117299 */ /* 0x000fe4000801160c */
[----:B------:R-:W-:Y:S02]  /*2660*/  USEL UR4, UR42, UR4, !UP0 ;  /* 0x000000042a047287 */ /* 0x000fe4000c000000 */
[----:B------:R-:W-:-:S02]  /*2670*/  @UP3 USHF.R.U32.HI UR6, URZ, UR9, UR14 ;  /* 0x00000009ff063299 */ /* 0x000fc4000801160e */
[----:B------:R-:W-:Y:S02]  /*2680*/  UIMAD UR7, UR39, UR5, URZ ;  /* 0x00000005270772a4 */ /* 0x000fe4000f8e02ff */
[----:B------:R-:W-:Y:S02]  /*2690*/  USEL UR5, UR43, UR17, !UP2 ;  /* 0x000000112b057287 */ /* 0x000fe4000d000000 */
[----:B------:R-:W-:Y:S02]  /*26a0*/  UIMAD UR10, UR39, UR6, URZ ;  /* 0x00000006270a72a4 */ /* 0x000fe4000f8e02ff */
[----:B------:R-:W-:Y:S02]  /*26b0*/  UISETP.GE.AND UP0, UPT, UR4, UR7, UPT ;  /* 0x000000070400728c */ /* 0x000fe4000bf06270 */
[----:B------:R-:W-:Y:S02]  /*26c0*/  UIMAD.WIDE.U32 UR12, UR4, UR8, URZ ;  /* 0x00000008040c72a5 */ /* 0x000fe4000f8e00ff */
[----:B------:R-:W-:-:S02]  /*26d0*/  UISETP.GE.OR UP0, UPT, UR5, UR10, UP0 ;  /* 0x0000000a0500728c */ /* 0x000fc40008706670 */
[----:B------:R-:W-:Y:S02]  /*26e0*/  UIMAD.WIDE.U32 UR10, UR5, UR8, URZ ;  /* 0x00000008050a72a5 */ /* 0x000fe4000f8e00ff */
[----:B------:R-:W-:Y:S01]  /*26f0*/  UIADD3 UR12, UPT, UPT, -UR4, URZ, URZ ;  /* 0x000000ff040c7290 */ /* 0x000fe2000fffe1ff */
[----:B------:R-:W-:Y:S01]  /*2700*/  UMOV UR8, UR13 ;  /* 0x0000000d00087c82 */ /* 0x000fe20008000000 */
[----:B------:R-:W-:Y:S02]  /*2710*/  UIADD3 UR10, UPT, UPT, -UR5, URZ, URZ ;  /* 0x000000ff050a7290 */ /* 0x000fe4000fffe1ff */
[----:B------:R-:W-:-:S03]  /*2720*/  USHF.R.U32.HI UR8, URZ, UR9, UR8 ;  /* 0x00000009ff087299 */ /* 0x000fc60008011608 */
[----:B------:R-:W-:Y:S01]  /*2730*/  @!UP0 UMOV UR7, UR11 ;  /* 0x0000000b00078c82 */ /* 0x000fe20008000000 */
[----:B------:R-:W-:Y:S02]  /*2740*/  UIMAD UR12, UR18, UR12, UR42 ;  /* 0x0000000c120c72a4 */ /* 0x000fe4000f8e022a */
[----:B------:R-:W-:Y:S02]  /*2750*/  USEL UR8, UR4, UR8, !UP3 ;  /* 0x0000000804087287 */ /* 0x000fe4000d800000 */
[----:B------:R-:W-:Y:S02]  /*2760*/  @!UP0 USHF.R.U32.HI UR7, URZ, UR9, UR7 ;  /* 0x00000009ff078299 */ /* 0x000fe40008011607 */
[----:B------:R-:W-:Y:S02]  /*2770*/  UIADD3 UR9, UPT, UPT, -UR8, URZ, URZ ;  /* 0x000000ff08097290 */ /* 0x000fe4000fffe1ff */
[----:B------:R-:W-:Y:S02]  /*2780*/  @!UP0 USEL UR7, UR5, UR7, !UP3 ;  /* 0x0000000705078287 */ /* 0x000fe4000d800000 */
[----:B------:R-:W-:-:S02]  /*2790*/  UIMAD UR9, UR39, UR9, UR4 ;  /* 0x00000009270972a4 */ /* 0x000fc4000f8e0204 */
[----:B------:R-:W-:Y:S02]  /*27a0*/  @!UP0 UIADD3 UR8, UPT, UPT, UR8, -UR7, URZ ;  /* 0x8000000708088290 */ /* 0x000fe4000fffe0ff */
[----:B------:R-:W-:Y:S02]  /*27b0*/  @!UP0 UIMAD UR7, UR9, UR6, UR7 ;  /* 0x00000006090782a4 */ /* 0x000fe4000f8e0207 */
[----:B------:R-:W-:Y:S02]  /*27c0*/  @!UP0 UIMAD UR4, UR39, UR8, UR5 ;  /* 0x00000008270482a4 */ /* 0x000fe4000f8e0205 */
[----:B------:R-:W-:Y:S02]  /*27d0*/  UIMAD UR6, UR20, UR10, UR43 ;  /* 0x0000000a140672a4 */ /* 0x000fe4000f8e022b */
[----:B------:R-:W-:Y:S01]  /*27e0*/  UIMAD UR42, UR4, UR18, UR12 ;  /* 0x00000012042a72a4 */ /* 0x000fe2000f8e020c */
[----:B------:R-:W-:Y:S02]  /*27f0*/  @!UP0 UMOV UR5, UR7 ;  /* 0x0000000700058c82 */ /* 0x000fe40008000000 */
[----:B------:R-:W-:-:S12]  /*2800*/  UIMAD UR43, UR5, UR20, UR6 ;  /* 0x00000014052b72a4 */ /* 0x000fd8000f8e0206 */
.L_x_38:
[----:B------:R-:W1:Y:S02]  /*2810*/  LDCU UR4, c[0x0][0xb30] ;  /* 0x00016600ff0477ac */ /* 0x000e640008000800 */
[----:B-1----:R-:W-:-:S09]  /*2820*/  UISETP.NE.AND UP0, UPT, UR4, 0x1, UPT ;  /* 0x000000010400788c */ /* 0x002fd2000bf05270 */
[----:B------:R-:W-:Y:S05]  /*2830*/  BRA.U UP0, `(.L_x_39) ;  /* 0x0000000100447547 */ /* 0x000fea000b800000 */
[----:B------:R-:W1:Y:S01]  /*2840*/  LDCU.128 UR8, c[0x0][0xb10] ;  /* 0x00016200ff0877ac */ /* 0x000e620008000c00 */
[----:B------:R-:W2:Y:S01]  /*2850*/  LDCU UR12, c[0x0][0xb0c] ;  /* 0x00016180ff0c77ac */ /* 0x000ea20008000800 */
[----:B------:R-:W3:Y:S01]  /*2860*/  LDCU UR13, c[0x0][0xb20] ;  /* 0x00016400ff0d77ac */ /* 0x000ee20008000800 */
[----:B-1----:R-:W-:Y:S02]  /*2870*/  UIMAD.WIDE.U32 UR6, UR43, UR8, URZ ;  /* 0x000000082b0672a5 */ /* 0x002fe4000f8e00ff */
[----:B------:R-:W-:Y:S02]  /*2880*/  UIMAD.WIDE.U32 UR4, UR42, UR11, URZ ;  /* 0x0000000b2a0472a5 */ /* 0x000fe4000f8e00ff */
[----:B--2---:R-:W-:Y:S02]  /*2890*/  UISETP.NE.AND UP2, UPT, UR12, 0x1, UPT ;  /* 0x000000010c00788c */ /* 0x004fe4000bf45270 */
[----:B------:R-:W-:Y:S01]  /*28a0*/  UISETP.NE.AND UP0, UPT, UR10, 0x1, UPT ;  /* 0x000000010a00788c */ /* 0x000fe2000bf05270 */
[----:B------:R-:W-:-:S02]  /*28b0*/  UMOV UR6, UR7 ;  /* 0x0000000700067c82 */ /* 0x000fc40008000000 */
[----:B------:R-:W-:Y:S01]  /*28c0*/  UMOV UR4, UR5 ;  /* 0x0000000500047c82 */ /* 0x000fe20008000000 */
[----:B------:R-:W-:Y:S02]  /*28d0*/  USHF.R.U32.HI UR6, URZ, UR9, UR6 ;  /* 0x00000009ff067299 */ /* 0x000fe40008011606 */
[----:B---3--:R-:W-:Y:S02]  /*28e0*/  USHF.R.U32.HI UR4, URZ, UR13, UR4 ;  /* 0x0000000dff047299 */ /* 0x008fe40008011604 */
[----:B------:R-:W-:Y:S02]  /*28f0*/  USEL UR5, UR43, UR6, !UP2 ;  /* 0x000000062b057287 */ /* 0x000fe4000d000000 */
[----:B------:R-:W-:-:S04]  /*2900*/  USEL UR4, UR42, UR4, !UP0 ;  /* 0x000000042a047287 */ /* 0x000fc8000c000000 */
[----:B------:R-:W-:Y:S02]  /*2910*/  UIADD3 UR6, UPT, UPT, UR5, -UR4, URZ ;  /* 0x8000000405067290 */ /* 0x000fe4000fffe0ff */
[----:B------:R-:W-:Y:S02]  /*2920*/  UIADD3 UR4, UPT, UPT, -UR5, UR4, URZ ;  /* 0x0000000405047290 */ /* 0x000fe4000fffe1ff */
[----:B------:R-:W-:Y:S02]  /*2930*/  UIMAD UR42, UR6, UR10, UR42 ;  /* 0x0000000a062a72a4 */ /* 0x000fe4000f8e022a */
[----:B------:R-:W-:-:S12]  /*2940*/  UIMAD UR43, UR4, UR12, UR43 ;  /* 0x0000000c042b72a4 */ /* 0x000fd8000f8e022b */
.L_x_39:
[----:B------:R-:W-:Y:S01]  /*2950*/  R2UR UR4, R59 ;  /* 0x000000003b0472ca */ /* 0x000fe200000e0000 */
[----:B------:R-:W-:Y:S01]  /*2960*/  UIADD3 UR21, UPT, UPT, UR42, UR63, URZ ;  /* 0x0000003f2a157290 */ /* 0x000fe2000fffe0ff */
[----:B------:R-:W-:Y:S01]  /*2970*/  PLOP3.LUT P1, PT, PT, PT, PT, 0x80, 0x8 ;  /* 0x000000000008781c */ /* 0x000fe20003f2f070 */
[----:B------:R-:W-:Y:S01]  /*2980*/  UMOV UR25, UR34 ;  /* 0x0000002200197c82 */ /* 0x000fe20008000000 */
[----:B------:R-:W-:-:S09]  /*2990*/  LOP3.LUT R2, R2, 0x1, RZ, 0x3c, !PT ;  /* 0x0000000102027812 */ /* 0x000fd200078e3cff */
[----:B------:R-:W-:Y:S01]  /*29a0*/  UIADD3 UR50, UPT, UPT, UR43, UR4, URZ ;  /* 0x000000042b327290 */ /* 0x000fe2000fffe0ff */
[----:B------:R-:W-:Y:S11]  /*29b0*/  BRA.U UP1, `(.L_x_40) ;  /* 0xffffffed01787547 */ /* 0x000ff6000b83ffff */
[----:B------:R-:W-:Y:S01]  /*29c0*/  UIADD3 UR31, UPT, UPT, UR31, 0x40, URZ ;  /* 0x000000401f1f7890 */ /* 0x000fe2000fffe0ff */
[----:B------:R-:W-:-:S03]  /*29d0*/  SHF.L.U32 R2, R3, 0x1f, RZ ;  /* 0x0000001f03027819 */ /* 0x000fc600000006ff */
[----:B------:R-:W-:-:S09]  /*29e0*/  ULEA UR4, UR24, UR31, 0x3 ;  /* 0x0000001f18047291 */ /* 0x000fd2000f8e18ff */
[----:B------:R-:W1:Y:S02]  /*29f0*/  SYNCS.PHASECHK.TRANS64.TRYWAIT P0, [UR4], R2 ;  /* 0x00000002ff0075a7 */ /* 0x000e640008001104 */
[----:B-1----:R-:W-:Y:S05]  /*2a00*/  @!P0 BRA `(.L_x_41) ;  /* 0x0000006000508947 */ /* 0x002fea0003800000 */
.L_x_140:
[----:B------:R-:W-:-:S04]  /*2a10*/  UIADD3 UR4, UPT, UPT, UR24, 0x1, URZ ;  /* 0x0000000118047890 */ /* 0x000fc8000fffe0ff */
[----:B------:R-:W-:-:S04]  /*2a20*/  UISETP.NE.AND UP0, UPT, UR4, 0x8, UPT ;  /* 0x000000080400788c */ /* 0x000fc8000bf05270 */
[----:B------:R-:W-:Y:S02]  /*2a30*/  USEL UR6, URZ, 0x1, UP0 ;  /* 0x00000001ff067887 */ /* 0x000fe40008000000 */
[----:B------:R-:W-:-:S04]  /*2a40*/  USEL UR4, UR4, URZ, UP0 ;  /* 0x000000ff04047287 */ /* 0x000fc80008000000 */
[----:B------:R-:W-:Y:S01]  /*2a50*/  ULEA UR5, UR4, UR31, 0x3 ;  /* 0x0000001f04057291 */ /* 0x000fe2000f8e18ff */
[----:B-1----:R-:W-:-:S04]  /*2a60*/  LOP3.LUT R2, R3, UR6, RZ, 0x3c, !PT ;  /* 0x0000000603027c12 */ /* 0x002fc8000f8e3cff */
[----:B------:R-:W-:-:S04]  /*2a70*/  SHF.L.U32 R3, R2, 0x1f, RZ ;  /* 0x0000001f02037819 */ /* 0x000fc800000006ff */
[----:B------:R-:W1:Y:S02]  /*2a80*/  SYNCS.PHASECHK.TRANS64.TRYWAIT P0, [UR5], R3 ;  /* 0x00000003ff0075a7 */ /* 0x000e640008001105 */
[----:B-1----:R-:W-:Y:S05]  /*2a90*/  @!P0 BRA `(.L_x_42) ;  /* 0x0000006000448947 */ /* 0x002fea0003800000 */
.L_x_142:
[----:B------:R-:W-:-:S04]  /*2aa0*/  UIADD3 UR4, UPT, UPT, UR4, 0x1, URZ ;  /* 0x0000000104047890 */ /* 0x000fc8000fffe0ff */
[----:B------:R-:W-:-:S04]  /*2ab0*/  UISETP.NE.AND UP0, UPT, UR4, 0x8, UPT ;  /* 0x000000080400788c */ /* 0x000fc8000bf05270 */
[----:B------:R-:W-:Y:S02]  /*2ac0*/  USEL UR6, URZ, 0x1, UP0 ;  /* 0x00000001ff067887 */ /* 0x000fe40008000000 */
[----:B------:R-:W-:-:S04]  /*2ad0*/  USEL UR4, UR4, URZ, UP0 ;  /* 0x000000ff04047287 */ /* 0x000fc80008000000 */
[----:B------:R-:W-:Y:S01]  /*2ae0*/  ULEA UR5, UR4, UR31, 0x3 ;  /* 0x0000001f04057291 */ /* 0x000fe2000f8e18ff */
[----:B------:R-:W-:-:S04]  /*2af0*/  LOP3.LUT R2, R2, UR6, RZ, 0x3c, !PT ;  /* 0x0000000602027c12 */ /* 0x000fc8000f8e3cff */
[----:B-1----:R-:W-:-:S04]  /*2b00*/  SHF.L.U32 R3, R2, 0x1f, RZ ;  /* 0x0000001f02037819 */ /* 0x002fc800000006ff */
[----:B------:R-:W1:Y:S02]  /*2b10*/  SYNCS.PHASECHK.TRANS64.TRYWAIT P0, [UR5], R3 ;  /* 0x00000003ff0075a7 */ /* 0x000e640008001105 */
[----:B-1----:R-:W-:Y:S05]  /*2b20*/  @!P0 BRA `(.L_x_43) ;  /* 0x0000006000388947 */ /* 0x002fea0003800000 */
.L_x_144:
        /* <DEDUP_REMOVED lines=9> */
.L_x_146:
        /* <DEDUP_REMOVED lines=9> */
.L_x_148:
        /* <DEDUP_REMOVED lines=9> */
.L_x_150:
        /* <DEDUP_REMOVED lines=9> */
.L_x_152:
[----:B------:R-:W-:-:S04]  /*2d70*/  UIADD3 UR4, UPT, UPT, UR4, 0x1, URZ ;  /* 0x0000000104047890 */ /* 0x000fc8000fffe0ff */
[----:B------:R-:W-:-:S04]  /*2d80*/  UISETP.NE.AND UP0, UPT, UR4, 0x8, UPT ;  /* 0x000000080400788c */ /* 0x000fc8000bf05270 */
[----:B------:R-:W-:Y:S02]  /*2d90*/  USEL UR5, URZ, 0x1, UP0 ;  /* 0x00000001ff057887 */ /* 0x000fe40008000000 */
[----:B------:R-:W-:-:S04]  /*2da0*/  USEL UR4, UR4, URZ, UP0 ;  /* 0x000000ff04047287 */ /* 0x000fc80008000000 */
[----:B------:R-:W-:Y:S01]  /*2db0*/  ULEA UR4, UR4, UR31, 0x3 ;  /* 0x0000001f04047291 */ /* 0x000fe2000f8e18ff */
[----:B------:R-:W-:-:S04]  /*2dc0*/  LOP3.LUT R2, R2, UR5, RZ, 0x3c, !PT ;  /* 0x0000000502027c12 */ /* 0x000fc8000f8e3cff */
[----:B------:R-:W-:Y:S01]  /*2dd0*/  SHF.L.U32 R2, R2, 0x1f, RZ ;  /* 0x0000001f02027819 */ /* 0x000fe200000006ff */
[----:B-1----:R-:W-:-:S07]  /*2de0*/  IMAD.U32 R0, RZ, RZ, UR4 ;  /* 0x00000004ff007e24 */ /* 0x002fce000f8e00ff */
.L_x_48:
[----:B-1----:R1:W2:Y:S02]  /*2df0*/  SYNCS.PHASECHK.TRANS64.TRYWAIT P0, [R0+URZ], R2 ;  /* 0x00000002000075a7 */ /* 0x0022a400080011ff */
[----:B--2---:R-:W-:Y:S05]  /*2e00*/  @!P0 NANOSLEEP.SYNCS 0x989680 ;  /* 0x009896800000895d */ /* 0x004fea0003900000 */
[----:B------:R-:W2:Y:S02]  /*2e10*/  @!P0 SYNCS.PHASECHK.TRANS64 P0, [R0+URZ], R2 ;  /* 0x00000002000085a7 */ /* 0x000ea400080010ff */
[----:B--2---:R-:W-:Y:S05]  /*2e20*/  @P0 EXIT ;  /* 0x000000000000094d */ /* 0x004fea0003800000 */
[----:B------:R-:W-:Y:S05]  /*2e30*/  BRA `(.L_x_48) ;  /* 0xfffffffc00ec7947 */ /* 0x000fea000383ffff */
.L_x_22:
[----:B------:R-:W2:Y:S02]  /*2e40*/  S2UR UR4, SR_CgaCtaId ;  /* 0x00000000000479c3 */ /* 0x000ea40000008800 */
[----:B--2---:R-:W-:-:S04]  /*2e50*/  UISETP.NE.AND UP0, UPT, UR4, URZ, UPT ;  /* 0x000000ff0400728c */ /* 0x004fc8000bf05270 */
[----:B------:R-:W-:-:S09]  /*2e60*/  UISETP.NE.OR UP0, UPT, UR18, 0x1, UP0 ;  /* 0x000000011200788c */ /* 0x000fd20008705670 */
[----:B------:R-:W-:Y:S05]  /*2e70*/  BRA.U UP0, `(.L_x_49) ;  /* 0x0000000100b47547 */ /* 0x000fea000b800000 */
[----:B------:R-:W2:Y:S01]  /*2e80*/  S2UR UR5, SR_CgaCtaId ;  /* 0x00000000000579c3 */ /* 0x000ea20000008800 */
[----:B------:R-:W-:Y:S01]  /*2e90*/  UMOV UR4, 0x400 ;  /* 0x0000040000047882 */ /* 0x000fe20000000000 */
[----:B------:R-:W-:Y:S01]  /*2ea0*/  HFMA2 R3, -RZ, RZ, 0, 5.9604644775390625e-08 ;  /* 0x00000001ff037431 */ /* 0x000fe200000001ff */
[----:B------:R-:W-:Y:S01]  /*2eb0*/  ISETP.GE.U32.AND P0, PT, R2, 0x2, PT ;  /* 0x000000020200780c */ /* 0x000fe20003f06070 */
[----:B------:R-:W-:Y:S01]  /*2ec0*/  IMAD.MOV.U32 R8, RZ, RZ, RZ ;  /* 0x000000ffff087224 */ /* 0x000fe200078e00ff */
[----:B--2---:R-:W-:-:S04]  /*2ed0*/  ULEA UR4, UR5, UR4, 0x18 ;  /* 0x0000000405047291 */ /* 0x004fc8000f8ec0ff */
[----:B------:R-:W-:Y:S02]  /*2ee0*/  UIADD3 UR5, UPT, UPT, UR4, 0xd8, URZ ;  /* 0x000000d804057890 */ /* 0x000fe4000fffe0ff */
[----:B------:R-:W-:Y:S02]  /*2ef0*/  UIADD3 UR8, UPT, UPT, UR4, 0xd0, URZ ;  /* 0x000000d004087890 */ /* 0x000fe4000fffe0ff */
[----:B------:R-:W-:-:S12]  /*2f00*/  UPRMT UR5, URZ, 0x654, UR5 ;  /* 0x00000654ff057896 */ /* 0x000fd80008000005 */
.L_x_52:
[----:B------:R-:W-:Y:S01]  /*2f10*/  SHF.L.U32 R6, R3, 0x1f, RZ ;  /* 0x0000001f03067819 */ /* 0x000fe200000006ff */
[----:B------:R-:W-:Y:S02]  /*2f20*/  IMAD.U32 R4, RZ, RZ, UR8 ;  /* 0x00000008ff047e24 */ /* 0x000fe4000f8e00ff */
[----:B------:R-:W-:Y:S01]  /*2f30*/  @!P0 IMAD.MOV.U32 R5, RZ, RZ, 0x10 ;  /* 0x00000010ff058424 */ /* 0x000fe200078e00ff */
[----:B------:R-:W2:Y:S02]  /*2f40*/  SYNCS.PHASECHK.TRANS64.TRYWAIT P1, [UR4+0xd8], R6 ;  /* 0x0000d806ff0075a7 */ /* 0x000ea40008021104 */
[----:B------:R-:W-:-:S04]  /*2f50*/  PRMT R4, R2, 0x654, R4 ;  /* 0x0000065402047816 */ /* 0x000fc80000000004 */
[----:B------:R-:W-:Y:S01]  /*2f60*/  SEL R0, R4, R0, !P0 ;  /* 0x0000000004007207 */ /* 0x000fe20004000000 */
[----:B--2---:R-:W-:Y:S06]  /*2f70*/  @!P1 BRA `(.L_x_50) ;  /* 0x0000005c009c9947 */ /* 0x004fec0003800000 */
.L_x_154:
[----:B------:R-:W-:Y:S01]  /*2f80*/  UIADD3 UR6, UPT, UPT, UR4, 0x110, URZ ;  /* 0x0000011004067890 */ /* 0x000fe2000fffe0ff */
[----:B------:R3:W-:Y:S01]  /*2f90*/  @!P0 SYNCS.ARRIVE.TRANS64.RED RZ, [R0+URZ], R5 ;  /* 0x0000000500ff89a7 */ /* 0x0007e200080004ff */
[----:B------:R-:W-:Y:S01]  /*2fa0*/  UIADD3 UR7, UPT, UPT, UR4, 0xd0, URZ ;  /* 0x000000d004077890 */ /* 0x000fe2000fffe0ff */
[----:B------:R-:W-:-:S08]  /*2fb0*/  LOP3.LUT R3, R3, 0x1, RZ, 0x3c, !PT ;  /* 0x0000000103037812 */ /* 0x000fd000078e3cff */
[----:B------:R-:W-:Y:S06]  /*2fc0*/  UGETNEXTWORKID.BROADCAST [UR6], [UR7] ;  /* 0x00000000060073ca */ /* 0x000fec0008000100 */
[----:B---3--:R-:W-:-:S04]  /*2fd0*/  SHF.L.U32 R5, R8, 0x1f, RZ ;  /* 0x0000001f08057819 */ /* 0x008fc800000006ff */
[----:B------:R-:W3:Y:S02]  /*2fe0*/  SYNCS.PHASECHK.TRANS64.TRYWAIT P1, [UR4+0xd0], R5 ;  /* 0x0000d005ff0075a7 */ /* 0x000ee40008021104 */
[----:B---3--:R-:W-:Y:S05]  /*2ff0*/  @!P1 BRA `(.L_x_51) ;  /* 0x0000005c00949947 */ /* 0x008fea0003800000 */
.L_x_156:
[----:B--2---:R-:W2:Y:S01]  /*3000*/  LDS.128 R4, [UR4+0x110] ;  /* 0x00011004ff047984 */ /* 0x004ea20008000c00 */
[----:B------:R-:W-:Y:S01]  /*3010*/  LOP3.LUT R8, R8, 0x1, RZ, 0x3c, !PT ;  /* 0x0000000108087812 */ /* 0x000fe200078e3cff */
[----:B------:R-:W-:Y:S01]  /*3020*/  @!PT LDS RZ, [RZ] ;  /* 0x00000000fffff984 */ /* 0x000fe20000000800 */
[----:B------:R-:W-:Y:S01]  /*3030*/  @!PT LDS RZ, [RZ] ;  /* 0x00000000fffff984 */ /* 0x000fe20000000800 */
[----:B------:R-:W-:Y:S01]  /*3040*/  @!PT LDS RZ, [RZ] ;  /* 0x00000000fffff984 */ /* 0x000fe20000000800 */
[----:B------:R-:W-:Y:S01]  /*3050*/  @!PT LDS RZ, [RZ] ;  /* 0x00000000fffff984 */ /* 0x000fe20000000800 */
[----:B------:R3:W-:Y:S06]  /*3060*/  MEMBAR.ALL.CTA ;  /* 0x0000000000007992 */ /* 0x0007ec0000008000 */
[----:B---3--:R-:W3:Y:S02]  /*3070*/  FENCE.VIEW.ASYNC.S ;  /* 0x00000000000073c6 */ /* 0x008ee40000000000 */
[----:B---3--:R-:W-:Y:S01]  /*3080*/  SYNCS.ARRIVE.TRANS64.RED.A1T0 RZ, [UR5], RZ ;  /* 0x000000ffffff79a7 */ /* 0x008fe20008100405 */
[----:B--2---:R-:W-:-:S13]  /*3090*/  LOP3.LUT P1, RZ, R6, 0x1, RZ, 0xc0, !PT ;  /* 0x0000000106ff7812 */ /* 0x004fda000782c0ff */
[----:B------:R-:W-:Y:S05]  /*30a0*/  @P1 BRA `(.L_x_52) ;  /* 0xfffffffc00981947 */ /* 0x000fea000383ffff */
[----:B------:R-:W-:-:S04]  /*30b0*/  SHF.L.U32 R0, R3, 0x1f, RZ ;  /* 0x0000001f03007819 */ /* 0x000fc800000006ff */
[----:B------:R-:W2:Y:S02]  /*30c0*/  SYNCS.PHASECHK.TRANS64 P0, [UR4+0xd8], R0 ;  /* 0x0000d800ff0075a7 */ /* 0x000ea40008001004 */
[----:B-12---:R-:W-:Y:S05]  /*30d0*/  @P0 EXIT ;  /* 0x000000000000094d */ /* 0x006fea0003800000 */
[----:B------:R-:W-:-:S07]  /*30e0*/  MOV R0, UR4 ;  /* 0x0000000400007c02 */ /* 0x000fce0008000f00 */
.L_x_53:
[----:B-1----:R-:W-:-:S04]  /*30f0*/  SHF.L.U32 R2, R3, 0x1f, RZ ;  /* 0x0000001f03027819 */ /* 0x002fc800000006ff */
[----:B------:R1:W2:Y:S03]  /*3100*/  SYNCS.PHASECHK.TRANS64.TRYWAIT P0, [R0+URZ+0xd8], R2 ;  /* 0x0000d802000075a7 */ /* 0x0002a600080011ff */
[----:B--2---:R-:W-:Y:S05]  /*3110*/  @!P0 NANOSLEEP.SYNCS 0x989680 ;  /* 0x009896800000895d */ /* 0x004fea0003900000 */
[----:B------:R-:W2:Y:S02]  /*3120*/  @!P0 SYNCS.PHASECHK.TRANS64 P0, [R0+URZ+0xd8], R2 ;  /* 0x0000d802000085a7 */ /* 0x000ea400080010ff */
[----:B--2---:R-:W-:Y:S05]  /*3130*/  @P0 EXIT ;  /* 0x000000000000094d */ /* 0x004fea0003800000 */
[----:B------:R-:W-:Y:S05]  /*3140*/  BRA `(.L_x_53) ;  /* 0xfffffffc00e87947 */ /* 0x000fea000383ffff */
.L_x_49:
[----:B------:R-:W-:Y:S05]  /*3150*/  BRA.U UP5, `(.L_x_54) ;  /* 0x0000000d058c7547 */ /* 0x000fea000b800000 */
[----:B------:R-:W2:Y:S01]  /*3160*/  S2UR UR7, SR_CgaCtaId ;  /* 0x00000000000779c3 */ /* 0x000ea20000008800 */
[----:B------:R-:W-:Y:S01]  /*3170*/  UMOV UR4, 0x40 ;  /* 0x0000004000047882 */ /* 0x000fe20000000000 */
[----:B------:R-:W-:Y:S01]  /*3180*/  NOP ;  /* 0x0000000000007918 */ /* 0x000fe20000000000 */
[----:B------:R-:W-:Y:S01]  /*3190*/  UMOV UR6, 0x400 ;  /* 0x0000040000067882 */ /* 0x000fe20000000000 */
[----:B--2---:R-:W-:Y:S02]  /*31a0*/  ULEA UR5, UR7, UR4, 0x18 ;  /* 0x0000000407057291 */ /* 0x004fe4000f8ec0ff */
[----:B------:R-:W-:-:S07]  /*31b0*/  ULEA UR6, UR7, UR6, 0x18 ;  /* 0x0000000607067291 */ /* 0x000fce000f8ec0ff */
[----:B------:R-:W2:Y:S02]  /*31c0*/  LDS.U8 R2, [UR5+0x1c] ;  /* 0x00001c05ff027984 */ /* 0x000ea40008000000 */
[----:B--2---:R-:W-:-:S13]  /*31d0*/  ISETP.NE.AND P0, PT, R2, RZ, PT ;  /* 0x000000ff0200720c */ /* 0x004fda0003f05270 */
[----:B------:R-:W-:Y:S05]  /*31e0*/  @P0 BRA `(.L_x_55) ;  /* 0x0000000000580947 */ /* 0x000fea0003800000 */
[----:B------:R-:W-:-:S13]  /*31f0*/  ELECT P0, URZ, PT ;  /* 0x0000000000ff782f */ /* 0x000fda0003800000 */
[----:B------:R-:W-:Y:S05]  /*3200*/  @!P0 BRA `(.L_x_56) ;  /* 0x0000000000608947 */ /* 0x000fea0003800000 */
[----:B------:R-:W-:Y:S01]  /*3210*/  UMOV UR4, 0x10 ;  /* 0x0000001000047882 */ /* 0x000fe20000000000 */
[----:B------:R-:W-:Y:S01]  /*3220*/  HFMA2 R2, -RZ, RZ, 0, 5.9604644775390625e-08 ;  /* 0x00000001ff027431 */ /* 0x000fe200000001ff */
[----:B------:R-:W-:-:S03]  /*3230*/  MOV R3, 0xffff ;  /* 0x0000ffff00037802 */ /* 0x000fc60000000f00 */
[----:B------:R-:W-:Y:S04]  /*3240*/  DEPBAR.LE SB2, 0x36 ;  /* 0x0000ad800000791a */ /* 0x000fe80000000000 */
[----:B------:R-:W2:Y:S02]  /*3250*/  UTCATOMSWS.FIND_AND_SET.ALIGN UP0, UR4, UR4 ;  /* 0x00000004000475e3 */ /* 0x000ea40008000800 */
[----:B--2---:R-:W-:Y:S01]  /*3260*/  MOV R4, UR4 ;  /* 0x0000000400047c02 */ /* 0x004fe20008000f00 */
[----:B------:R-:W-:Y:S06]  /*3270*/  BRA.U UP0, `(.L_x_57) ;  /* 0x0000000100187547 */ /* 0x000fec000b800000 */
.L_x_58:
[----:B------:R-:W-:Y:S05]  /*3280*/  NANOSLEEP 0x64 ;  /* 0x000000640000795d */ /* 0x000fea0003800000 */
[----:B------:R-:W-:-:S05]  /*3290*/  UMOV UR4, 0x10 ;  /* 0x0000001000047882 */ /* 0x000fca0000000000 */
[----:B------:R-:W-:Y:S04]  /*32a0*/  DEPBAR.LE SB2, 0x36 ;  /* 0x0000ad800000791a */ /* 0x000fe80000000000 */
[----:B------:R-:W2:Y:S02]  /*32b0*/  UTCATOMSWS.FIND_AND_SET.ALIGN UP0, UR4, UR4 ;  /* 0x00000004000475e3 */ /* 0x000ea40008000800 */
[----:B--2---:R-:W-:Y:S01]  /*32c0*/  MOV R4, UR4 ;  /* 0x0000000400047c02 */ /* 0x004fe20008000f00 */
[----:B------:R-:W-:Y:S05]  /*32d0*/  BRA.U !UP0, `(.L_x_58) ;  /* 0xfffffffd08e87547 */ /* 0x000fea000b83ffff */
.L_x_57:
[-C--:B------:R-:W-:Y:S02]  /*32e0*/  SHF.L.U32 R3, R3, R4.reuse, RZ ;  /* 0x0000000403037219 */ /* 0x080fe400000006ff */
[----:B------:R-:W-:Y:S01]  /*32f0*/  SHF.L.U32 R2, R2, R4, RZ ;  /* 0x0000000402027219 */ /* 0x000fe200000006ff */
[----:B------:R-:W-:Y:S02]  /*3300*/  IMAD.SHL.U32 R4, R4, 0x20, RZ ;  /* 0x0000002004047824 */ /* 0x000fe400078e00ff */
[----:B------:R2:W-:Y:S04]  /*3310*/  ATOMS.OR RZ, [UR5+0x14], R3 ;  /* 0x00001403ffff798c */ /* 0x0005e8000b000005 */
[----:B------:R2:W-:Y:S04]  /*3320*/  ATOMS.OR RZ, [UR5+0x18], R2 ;  /* 0x00001802ffff798c */ /* 0x0005e8000b000005 */
[----:B------:R2:W-:Y:S01]  /*3330*/  STS [UR6+0x120], R4 ;  /* 0x00012004ff007988 */ /* 0x0005e20008000806 */
[----:B------:R-:W-:Y:S05]  /*3340*/  BRA `(.L_x_56) ;  /* 0x0000000000107947 */ /* 0x000fea0003800000 */
.L_x_55:
[----:B------:R-:W-:-:S05]  /*3350*/  MOV R2, 0xffffffff ;  /* 0xffffffff00027802 */ /* 0x000fca0000000f00 */
[----:B------:R2:W-:Y:S02]  /*3360*/  STS [UR6+0x120], R2 ;  /* 0x00012002ff007988 */ /* 0x0005e40008000806 */
[----:B--2---:R-:W-:Y:S02]  /*3370*/  MOV R2, 0x3390 ;  /* 0x0000339000027802 */ /* 0x004fe40000000f00 */
[----:B-1---5:R-:W-:Y:S05]  /*3380*/  CALL.REL.NOINC `($__internal_1_$__cuda_sm10x_tcgen05_guardrail_trap_phase_invalid_during_alloc) ;  /* 0x0000006000a47944 */ /* 0x022fea0003c00000 */
.L_x_56:
[----:B------:R-:W-:Y:S05]  /*3390*/  WARPSYNC.ALL ;  /* 0x0000000000007948 */ /* 0x000fea0003800000 */
[----:B------:R-:W3:Y:S01]  /*33a0*/  S2UR UR4, SR_CgaCtaId ;  /* 0x00000000000479c3 */ /* 0x000ee20000008800 */
[----:B------:R-:W-:Y:S01]  /*33b0*/  UMOV UR20, 0x400 ;  /* 0x0000040000147882 */ /* 0x000fe20000000000 */
[----:B------:R-:W-:-:S06]  /*33c0*/  NOP ;  /* 0x0000000000007918 */ /* 0x000fcc0000000000 */
[----:B------:R-:W-:Y:S06]  /*33d0*/  BAR.ARV 0x6, 0xa0 ;  /* 0x0182800000007b1d */ /* 0x000fec0000002000 */
[----:B------:R-:W4:Y:S01]  /*33e0*/  LDCU.64 UR6, c[0x0][0x388] ;  /* 0x00007100ff0677ac */ /* 0x000f220008000a00 */
[----:B------:R-:W-:Y:S01]  /*33f0*/  LOP3.LUT R0, R0, 0xffff, RZ, 0xc0, !PT ;  /* 0x0000ffff00007812 */ /* 0x000fe200078ec0ff */
[----:B------:R-:W-:Y:S01]  /*3400*/  IMAD.MOV.U32 R8, RZ, RZ, 0x1 ;  /* 0x00000001ff087424 */ /* 0x000fe200078e00ff */
[----:B------:R-:W-:Y:S02]  /*3410*/  UMOV UR24, URZ ;  /* 0x000000ff00187c82 */ /* 0x000fe40008000000 */
[----:B------:R-:W-:Y:S01]  /*3420*/  R2UR UR21, R0 ;  /* 0x00000000001572ca */ /* 0x000fe200000e0000 */
[----:B------:R-:W-:Y:S01]  /*3430*/  UMOV UR19, URZ ;  /* 0x000000ff00137c82 */ /* 0x000fe20008000000 */
[----:B------:R-:W-:Y:S01]  /*3440*/  UMOV UR32, 0x0 ;  /* 0x0000000000207882 */ /* 0x000fe20000000000 */
[----:B------:R-:W-:Y:S01]  /*3450*/  UMOV UR33, 0x4200490 ;  /* 0x0420049000217882 */ /* 0x000fe20000000000 */
[----:B------:R-:W-:Y:S01]  /*3460*/  UMOV UR30, 0x0 ;  /* 0x00000000001e7882 */ /* 0x000fe20000000000 */
[----:B---3--:R-:W-:Y:S01]  /*3470*/  ULEA UR20, UR4, UR20, 0x18 ;  /* 0x0000001404147291 */ /* 0x008fe2000f8ec0ff */
[----:B------:R-:W-:Y:S01]  /*3480*/  UMOV UR31, 0x4200490 ;  /* 0x04200490001f7882 */ /* 0x000fe20000000000 */
[----:B------:R-:W-:-:S02]  /*3490*/  UMOV UR28, 0x0 ;  /* 0x00000000001c7882 */ /* 0x000fc40000000000 */
[----:B------:R-:W-:Y:S01]  /*34a0*/  UIADD3 UR34, UPT, UPT, UR20, 0xd8, URZ ;  /* 0x000000d814227890 */ /* 0x000fe2000fffe0ff */
[----:B------:R-:W-:Y:S01]  /*34b0*/  UMOV UR29, 0x4200490 ;  /* 0x04200490001d7882 */ /* 0x000fe20000000000 */
[----:B------:R-:W-:Y:S01]  /*34c0*/  UMOV UR26, 0x0 ;  /* 0x00000000001a7882 */ /* 0x000fe20000000000 */
[----:B----4-:R-:W-:Y:S02]  /*34d0*/  UIADD3 UR4, UPT, UPT, UR6, 0x3f, URZ ;  /* 0x0000003f06047890 */ /* 0x010fe4000fffe0ff */
[----:B------:R-:W2:Y:S01]  /*34e0*/  LDS R9, [UR20+0x120] ;  /* 0x00012014ff097984 */ /* 0x000ea20008000800 */
[----:B------:R-:W3:Y:S01]  /*34f0*/  LDCU UR6, c[0x0][0x390] ;  /* 0x00007200ff0677ac */ /* 0x000ee20008000800 */
[----:B------:R-:W-:Y:S02]  /*3500*/  USHF.R.S32.HI UR5, URZ, 0x1f, UR4 ;  /* 0x0000001fff057899 */ /* 0x000fe40008011404 */
[----:B------:R-:W-:Y:S02]  /*3510*/  UPRMT UR34, URZ, 0x654, UR34 ;  /* 0x00000654ff227896 */ /* 0x000fe40008000022 */
[----:B------:R-:W-:-:S02]  /*3520*/  ULEA.HI UR4, UR5, UR4, URZ, 0x6 ;  /* 0x0000000405047291 */ /* 0x000fc4000f8f30ff */
[----:B------:R-:W-:Y:S02]  /*3530*/  UIADD3 UR5, UPT, UPT, UR20, 0x4400, URZ ;  /* 0x0000440014057890 */ /* 0x000fe4000fffe0ff */
[----:B------:R-:W-:Y:S02]  /*3540*/  USHF.R.S32.HI UR4, URZ, 0x6, UR4 ;  /* 0x00000006ff047899 */ /* 0x000fe40008011404 */
[----:B------:R-:W-:Y:S02]  /*3550*/  USHF.R.U32.HI UR5, URZ, 0x4, UR5 ;  /* 0x00000004ff057899 */ /* 0x000fe40008011605 */
[----:B------:R-:W-:Y:S02]  /*3560*/  UIMAD UR7, UR4, UR7, URZ ;  /* 0x00000007040772a4 */ /* 0x000fe4000f8e02ff */
[----:B------:R-:W-:Y:S02]  /*3570*/  UIADD3 UR4, UPT, UPT, UR20, 0x14400, URZ ;  /* 0x0001440014047890 */ /* 0x000fe4000fffe0ff */
[----:B------:R-:W-:-:S02]  /*3580*/  ULOP3.LUT UR5, UR5, 0x3fff, URZ, 0xc0, !UPT ;  /* 0x00003fff05057892 */ /* 0x000fc4000f8ec0ff */
[----:B------:R-:W-:Y:S02]  /*3590*/  USHF.R.U32.HI UR4, URZ, 0x4, UR4 ;  /* 0x00000004ff047899 */ /* 0x000fe40008011604 */
[----:B------:R-:W-:Y:S02]  /*35a0*/  ULOP3.LUT UR22, UR5, 0x10000, URZ, 0xfc, !UPT ;  /* 0x0001000005167892 */ /* 0x000fe4000f8efcff */
[----:B------:R-:W-:Y:S02]  /*35b0*/  ULOP3.LUT UR23, UR4, 0x3fff, URZ, 0xc0, !UPT ;  /* 0x00003fff04177892 */ /* 0x000fe4000f8ec0ff */
[----:B---3--:R-:W-:Y:S02]  /*35c0*/  UIMAD UR4, UR7, UR6, URZ ;  /* 0x00000006070472a4 */ /* 0x008fe4000f8e02ff */
[----:B------:R-:W-:Y:S02]  /*35d0*/  ULOP3.LUT UR23, UR23, 0x10000, URZ, 0xfc, !UPT ;  /* 0x0001000017177892 */ /* 0x000fe4000f8efcff */
[----:B------:R-:W-:-:S02]  /*35e0*/  UIADD3 UR35, UPT, UPT, UR4, -0x1, URZ ;  /* 0xffffffff04237890 */ /* 0x000fc4000fffe0ff */
[----:B------:R-:W-:Y:S01]  /*35f0*/  UISETP.GE.AND UP3, UPT, UR4, 0x1, UPT ;  /* 0x000000010400788c */ /* 0x000fe2000bf66270 */
[----:B------:R-:W-:Y:S01]  /*3600*/  UMOV UR27, 0x4200490 ;  /* 0x04200490001b7882 */ /* 0x000fe20000000000 */
[C---:B--2---:R-:W-:Y:S01]  /*3610*/  VIADD R3, R9.reuse, 0x80 ;  /* 0x0000008009037836 */ /* 0x044fe20000000000 */
[----:B------:R-:W-:-:S04]  /*3620*/  LOP3.LUT R2, R9, 0xffff, RZ, 0xc0, !PT ;  /* 0x0000ffff09027812 */ /* 0x000fc800078ec0ff */
[----:B------:R-:W-:-:S05]  /*3630*/  LOP3.LUT R3, R3, 0xffff, RZ, 0xc0, !PT ;  /* 0x0000ffff03037812 */ /* 0x000fca00078ec0ff */
[----:B------:R2:W-:Y:S02]  /*3640*/  STL.64 [R1], R2 ;  /* 0x0000000201007387 */ /* 0x0005e40000100a00 */
[----:B--2---:R-:W-:-:S07]  /*3650*/  CS2R R2, SRZ ;  /* 0x0000000000027805 */ /* 0x004fce000001ff00 */
.L_x_65:
[----:B--2---:R-:W-:-:S04]  /*3660*/  SHF.L.U32 R4, R3, 0x1f, RZ ;  /* 0x0000001f03047819 */ /* 0x004fc800000006ff */
[----:B------:R-:W2:Y:S02]  /*3670*/  SYNCS.PHASECHK.TRANS64.TRYWAIT P0, [UR20+0xd0], R4 ;  /* 0x0000d004ff0075a7 */ /* 0x000ea40008001114 */
[----:B--23--:R-:W-:Y:S05]  /*3680*/  @!P0 BRA `(.L_x_59) ;  /* 0x0000005800088947 */ /* 0x00cfea0003800000 */
.L_x_158:
[----:B--2---:R-:W2:Y:S01]  /*3690*/  LDS.128 R4, [UR20+0x110] ;  /* 0x00011014ff047984 */ /* 0x004ea20008000c00 */
[----:B------:R-:W-:Y:S01]  /*36a0*/  ULEA UR25, UR24, UR20, 0x3 ;  /* 0x0000001418197291 */ /* 0x000fe2000f8e18ff */
[----:B------:R-:W-:Y:S01]  /*36b0*/  SHF.L.U32 R0, R8, 0x1f, RZ ;  /* 0x0000001f08007819 */ /* 0x000fe200000006ff */
[----:B------:R-:W-:Y:S01]  /*36c0*/  @!PT LDS RZ, [RZ] ;  /* 0x00000000fffff984 */ /* 0x000fe20000000800 */
[----:B------:R-:W-:Y:S01]  /*36d0*/  @!PT LDS RZ, [RZ] ;  /* 0x00000000fffff984 */ /* 0x000fe20000000800 */
[----:B------:R-:W-:Y:S01]  /*36e0*/  @!PT LDS RZ, [RZ] ;  /* 0x00000000fffff984 */ /* 0x000fe20000000800 */
[----:B------:R-:W-:Y:S01]  /*36f0*/  @!PT LDS RZ, [RZ] ;  /* 0x00000000fffff984 */ /* 0x000fe20000000800 */
[----:B------:R3:W-:Y:S06]  /*3700*/  MEMBAR.ALL.CTA ;  /* 0x0000000000007992 */ /* 0x0007ec0000008000 */
[----:B---3--:R-:W3:Y:S02]  /*3710*/  FENCE.VIEW.ASYNC.S ;  /* 0x00000000000073c6 */ /* 0x008ee40000000000 */
[----:B---3--:R-:W-:Y:S01]  /*3720*/  SYNCS.ARRIVE.TRANS64.RED.A1T0 RZ, [UR34], RZ ;  /* 0x000000ffffff79a7 */ /* 0x008fe20008100422 */
[----:B------:R-:W3:Y:S01]  /*3730*/  SYNCS.PHASECHK.TRANS64.TRYWAIT P0, [UR25+0xf0], R0 ;  /* 0x0000f000ff0075a7 */ /* 0x000ee20008001119 */
[----:B--2---:R-:W-:Y:S01]  /*3740*/  LOP3.LUT P3, RZ, R6, 0x1, RZ, 0xc0, !PT ;  /* 0x0000000106ff7812 */ /* 0x004fe2000786c0ff */
[----:B---3--:R-:W-:-:S12]  /*3750*/  @!P0 BRA `(.L_x_60) ;  /* 0x0000005400ec8947 */ /* 0x008fd80003800000 */
.L_x_160:
[----:B------:R-:W-:Y:S05]  /*3760*/  BRA.U !UP3, `(.L_x_61) ;  /* 0x000000010bf87547 */ /* 0x000fea000b800000 */
[----:B--2---:R-:W-:Y:S01]  /*3770*/  IMAD.U32 R0, RZ, RZ, UR24 ;  /* 0x00000018ff007e24 */ /* 0x004fe2000f8e00ff */
[----:B------:R-:W-:-:S04]  /*3780*/  ULEA UR4, UR19, UR20, 0x3 ;  /* 0x0000001413047291 */ /* 0x000fc8000f8e18ff */
[----:B------:R-:W-:-:S05]  /*3790*/  LEA R0, R0, R1, 0x2 ;  /* 0x0000000100007211 */ /* 0x000fca00078e10ff */
[----:B------:R2:W5:Y:S01]  /*37a0*/  LDL R4, [R0] ;  /* 0x0000000000047983 */ /* 0x0005620000100800 */
[----:B------:R-:W-:Y:S01]  /*37b0*/  UPLOP3.LUT UP2, UPT, UPT, UPT, UPT, 0x40, 0x4 ;  /* 0x000000000004789c */ /* 0x000fe20003f4e870 */
[----:B------:R-:W-:Y:S01]  /*37c0*/  UMOV UR17, UR35 ;  /* 0x0000002300117c82 */ /* 0x000fe20008000000 */
[----:B--2---:R-:W-:-:S04]  /*37d0*/  SHF.L.U32 R0, R2, 0x1f, RZ ;  /* 0x0000001f02007819 */ /* 0x004fc800000006ff */
[----:B------:R2:W3:Y:S01]  /*37e0*/  SYNCS.PHASECHK.TRANS64.TRYWAIT P2, [UR4], R0 ;  /* 0x00000000ff0075a7 */ /* 0x0004e20008041104 */
[----:B------:R-:W-:-:S05]  /*37f0*/  UMOV UR4, UR19 ;  /* 0x0000001300047c82 */ /* 0x000fca0008000000 */
.L_x_64:
[----:B------:R-:W-:Y:S01]  /*3800*/  ULEA UR18, UR4, UR20, 0x3 ;  /* 0x0000001404127291 */ /* 0x000fe2000f8e18ff */
[----:B--234-:R-:W-:Y:S11]  /*3810*/  @P2 BRA `(.L_x_62) ;  /* 0x00000000000c2947 */ /* 0x01cff60003800000 */
[----:B------:R-:W-:Y:S04]  /*3820*/  SHF.L.U32 R5, R2, 0x1f, RZ ;  /* 0x0000001f02057819 */ /* 0x000fe800000006ff */
[----:B------:R-:W3:Y:S02]  /*3830*/  SYNCS.PHASECHK.TRANS64.TRYWAIT P0, [UR18], R5 ;  /* 0x00000005ff0075a7 */ /* 0x000ee40008001112 */
[----:B---3--:R-:W-:Y:S05]  /*3840*/  @!P0 BRA `(.L_x_63) ;  /* 0x0000005400c88947 */ /* 0x008fea0003800000 */
.L_x_62:
[----:B------:R-:W-:Y:S01]  /*3850*/  UISETP.NE.AND UP0, UPT, UR17, URZ, UPT ;  /* 0x000000ff1100728c */ /* 0x000fe2000bf05270 */
[----:B------:R-:W-:Y:S01]  /*3860*/  PLOP3.LUT P2, PT, PT, PT, PT, 0x80, 0x8 ;  /* 0x000000000008781c */ /* 0x000fe20003f4f070 */
[----:B------:R-:W-:Y:S01]  /*3870*/  UIADD3 UR5, UPT, UPT, UR4, 0x1, URZ ;  /* 0x0000000104057890 */ /* 0x000fe2000fffe0ff */
[----:B------:R-:W-:Y:S11]  /*3880*/  ELECT P1, URZ, PT ;  /* 0x0000000000ff782f */ /* 0x000ff60003820000 */
[----:B------:R-:W-:Y:S02]  /*3890*/  @!UPT UIADD3 URZ, UPT, UPT, URZ, URZ, URZ ;  /* 0x000000fffffff290 */ /* 0x000fe4000fffe0ff */
[----:B-----5:R-:W-:Y:S01]  /*38a0*/  @P1 R2UR.BROADCAST UR8, R4 ;  /* 0x00000000040812ca */ /* 0x020fe200008e0000 */
[----:B------:R-:W-:Y:S01]  /*38b0*/  UISETP.NE.AND UP1, UPT, UR5, 0x8, UPT ;  /* 0x000000080500788c */ /* 0x000fe2000bf25270 */
[----:B------:R-:W-:Y:S01]  /*38c0*/  PLOP3.LUT P0, PT, PT, PT, UP0, 0x80, 0x8 ;  /* 0x000000000008781c */ /* 0x000fe20003f0f008 */
[----:B------:R-:W-:Y:S02]  /*38d0*/  ULEA UR10, UR4, UR23, 0xa ;  /* 0x00000017040a7291 */ /* 0x000fe4000f8e50ff */
[----:B------:R-:W-:Y:S02]  /*38e0*/  USEL UR6, URZ, 0x1, UP1 ;  /* 0x00000001ff067887 */ /* 0x000fe40008800000 */
[----:B------:R-:W-:Y:S02]  /*38f0*/  USEL UR19, UR5, URZ, UP1 ;  /* 0x000000ff05137287 */ /* 0x000fe40008800000 */
[----:B------:R-:W-:Y:S02]  /*3900*/  ULEA UR14, UR4, UR22, 0x9 ;  /* 0x00000016040e7291 */ /* 0x000fe4000f8e48ff */
[----:B------:R-:W-:Y:S01]  /*3910*/  @UP0 ULEA UR5, UR19, UR20, 0x3 ;  /* 0x0000001413050291 */ /* 0x000fe2000f8e18ff */
[----:B------:R-:W-:Y:S01]  /*3920*/  LOP3.LUT R2, R2, UR6, RZ, 0x3c, !PT ;  /* 0x0000000602027c12 */ /* 0x000fe2000f8e3cff */
[----:B------:R-:W-:Y:S02]  /*3930*/  UIADD3 UR6, UPT, UPT, UR10, 0x2, URZ ;  /* 0x000000020a067890 */ /* 0x000fe4000fffe0ff */
[----:B------:R-:W-:Y:S01]  /*3940*/  UIADD3 UR4, UPT, UPT, UR14, 0x2, URZ ;  /* 0x000000020e047890 */ /* 0x000fe2000fffe0ff */
[----:B--2---:R-:W-:Y:S01]  /*3950*/  @P0 SHF.L.U32 R0, R2, 0x1f, RZ ;  /* 0x0000001f02000819 */ /* 0x004fe200000006ff */
[----:B------:R-:W-:Y:S01]  /*3960*/  UIADD3 UR12, UPT, UPT, UR10, 0x4, URZ ;  /* 0x000000040a0c7890 */ /* 0x000fe2000fffe0ff */
[----:B------:R-:W-:Y:S02]  /*3970*/  UMOV UR11, 0x40004040 ;  /* 0x40004040000b7882 */ /* 0x000fe40000000000 */
[----:B------:R4:W2:Y:S01]  /*3980*/  @P0 SYNCS.PHASECHK.TRANS64.TRYWAIT P2, [UR5], R0 ;  /* 0x00000000ff0005a7 */ /* 0x0008a20008041105 */
[----:B------:R-:W-:Y:S11]  /*3990*/  ELECT P0, URZ, PT ;  /* 0x0000000000ff782f */ /* 0x000ff60003800000 */
[----:B------:R-:W-:Y:S02]  /*39a0*/  @!UPT UIADD3 URZ, UPT, UPT, URZ, URZ, URZ ;  /* 0x000000fffffff290 */ /* 0x000fe4000fffe0ff */
[C---:B------:R-:W-:Y:S02]  /*39b0*/  @P0 R2UR.BROADCAST UR16, R4.reuse ;  /* 0x00000000041002ca */ /* 0x040fe400008e0000 */
[----:B------:R-:W-:Y:S01]  /*39c0*/  ELECT P0, URZ, PT ;  /* 0x0000000000ff782f */ /* 0x000fe20003800000 */
[----:B------:R-:W-:Y:S01]  /*39d0*/  UMOV UR15, 0x40004040 ;  /* 0x40004040000f7882 */ /* 0x000fe20000000000 */
[----:B------:R-:W-:Y:S01]  /*39e0*/  UMOV UR7, 0x40004040 ;  /* 0x4000404000077882 */ /* 0x000fe20000000000 */
[----:B------:R3:W-:Y:S01]  /*39f0*/  UTCHMMA gdesc[UR14], gdesc[UR10], tmem[UR8], tmem[UR32], idesc[UR33], UP2 ;  /* 0x00ff200a0e0075ea */ /* 0x0007e20009000008 */
[----:B------:R-:W-:Y:S01]  /*3a00*/  UPLOP3.LUT UP2, UPT, UPT, UPT, UPT, 0x80, 0x8 ;  /* 0x000000000008789c */ /* 0x000fe20003f4f070 */
[----:B------:R-:W-:Y:S01]  /*3a10*/  UMOV UR5, 0x40004040 ;  /* 0x4000404000057882 */ /* 0x000fe20000000000 */
[----:B------:R-:W-:Y:S01]  /*3a20*/  UMOV UR13, 0x40004040 ;  /* 0x40004040000d7882 */ /* 0x000fe20000000000 */
[----:B------:R-:W-:Y:S04]  /*3a30*/  UMOV UR9, 0x40004040 ;  /* 0x4000404000097882 */ /* 0x000fe80000000000 */
[----:B------:R1:W-:Y:S01]  /*3a40*/  UTCHMMA gdesc[UR4], gdesc[UR6], tmem[UR16], tmem[UR30], idesc[UR31], UPT ;  /* 0x00ff1e06040075ea */ /* 0x0003e2000b800010 */
[----:B---3--:R-:W-:Y:S01]  /*3a50*/  UIADD3 UR8, UPT, UPT, UR14, 0x4, URZ ;  /* 0x000000040e087890 */ /* 0x008fe2000fffe0ff */
[C---:B------:R-:W-:Y:S02]  /*3a60*/  @P0 R2UR.BROADCAST UR15, R4.reuse ;  /* 0x00000000040f02ca */ /* 0x040fe400008e0000 */
[----:B------:R-:W-:Y:S01]  /*3a70*/  ELECT P0, URZ, PT ;  /* 0x0000000000ff782f */ /* 0x000fe20003800000 */
[----:B------:R-:W-:Y:S02]  /*3a80*/  UIADD3 UR10, UPT, UPT, UR10, 0x6, URZ ;  /* 0x000000060a0a7890 */ /* 0x000fe4000fffe0ff */
[----:B-1----:R-:W-:Y:S10]  /*3a90*/  UIADD3 UR6, UPT, UPT, UR14, 0x6, URZ ;  /* 0x000000060e067890 */ /* 0x002ff4000fffe0ff */
[----:B------:R-:W-:Y:S01]  /*3aa0*/  @P0 R2UR.BROADCAST UR14, R4 ;  /* 0x00000000040e02ca */ /* 0x000fe200008e0000 */
[----:B------:R-:W-:Y:S02]  /*3ab0*/  UIADD3 UR5, UPT, UPT, UR18, 0x40, URZ ;  /* 0x0000004012057890 */ /* 0x000fe4000fffe0ff */
[----:B------:R-:W-:Y:S01]  /*3ac0*/  UIADD3 UR4, UPT, UPT, UR17, 0x1, URZ ;  /* 0x0000000111047890 */ /* 0x000fe2000fffe0ff */
[----:B------:R1:W-:Y:S03]  /*3ad0*/  UTCHMMA gdesc[UR8], gdesc[UR12], tmem[UR15], tmem[UR28], idesc[UR29], UPT ;  /* 0x00ff1c0c080075ea */ /* 0x0003e6000b80000f */
[----:B------:R-:W-:Y:S03]  /*3ae0*/  UISETP.GT.U32.AND UP0, UPT, UR4, 0x1, UPT ;  /* 0x000000010400788c */ /* 0x000fe6000bf04070 */
[----:B------:R-:W-:Y:S03]  /*3af0*/  UMOV UR4, UR19 ;  /* 0x0000001300047c82 */ /* 0x000fe60008000000 */
[----:B------:R4:W-:Y:S01]  /*3b00*/  UTCHMMA gdesc[UR6], gdesc[UR10], tmem[UR14], tmem[UR26], idesc[UR27], UPT ;  /* 0x00ff1a0a060075ea */ /* 0x0009e2000b80000e */
[----:B------:R4:W-:Y:S01]  /*3b10*/  UTCBAR.MULTICAST [UR5], URZ, UR21 ;  /* 0x000000ff050073e9 */ /* 0x0009e20008000815 */
[----:B-1----:R-:W-:Y:S07]  /*3b20*/  UIADD3 UR8, UPT, UPT, UR17, -0x1, URZ ;  /* 0xffffffff11087890 */ /* 0x002fee000fffe0ff */
[----:B------:R-:W-:Y:S01]  /*3b30*/  UMOV UR17, UR8 ;  /* 0x0000000800117c82 */ /* 0x000fe20008000000 */
[----:B------:R-:W-:Y:S05]  /*3b40*/  BRA.U UP0, `(.L_x_64) ;  /* 0xfffffffd002c7547 */ /* 0x000fea000b83ffff */
.L_x_61:
[----:B------:R-:W-:Y:S01]  /*3b50*/  UIADD3 UR4, UPT, UPT, UR24, 0x1, URZ ;  /* 0x0000000118047890 */ /* 0x000fe2000fffe0ff */
[----:B------:R-:W-:Y:S01]  /*3b60*/  LOP3.LUT R3, R3, 0x1, RZ, 0x3c, !PT ;  /* 0x0000000103037812 */ /* 0x000fe200078e3cff */
[----:B----4-:R-:W-:Y:S02]  /*3b70*/  UIADD3 UR5, UPT, UPT, UR25, 0xe0, URZ ;  /* 0x000000e019057890 */ /* 0x010fe4000fffe0ff */
[----:B------:R-:W-:-:S04]  /*3b80*/  UISETP.NE.AND UP0, UPT, UR4, 0x2, UPT ;  /* 0x000000020400788c */ /* 0x000fc8000bf05270 */
[----:B------:R-:W-:Y:S02]  /*3b90*/  USEL UR6, URZ, 0x1, UP0 ;  /* 0x00000001ff067887 */ /* 0x000fe40008000000 */
[----:B------:R-:W-:Y:S01]  /*3ba0*/  USEL UR24, UR4, URZ, UP0 ;  /* 0x000000ff04187287 */ /* 0x000fe20008000000 */
[----:B------:R3:W-:Y:S03]  /*3bb0*/  UTCBAR [UR5], URZ ;  /* 0x000000ff050073e9 */ /* 0x0007e600080000ff */
[----:B------:R-:W-:Y:S01]  /*3bc0*/  LOP3.LUT R8, R8, UR6, RZ, 0x3c, !PT ;  /* 0x0000000608087c12 */ /* 0x000fe2000f8e3cff */
[----:B------:R-:W-:Y:S07]  /*3bd0*/  @P3 BRA `(.L_x_65) ;  /* 0xfffffff800a03947 */ /* 0x000fee000383ffff */
[----:B------:R-:W4:Y:S01]  /*3be0*/  S2UR UR6, SR_CgaCtaId ;  /* 0x00000000000679c3 */ /* 0x000f220000008800 */
[----:B------:R-:W-:Y:S01]  /*3bf0*/  ELECT P0, URZ, PT ;  /* 0x0000000000ff782f */ /* 0x000fe20003800000 */
[----:B--2---:R-:W-:Y:S01]  /*3c00*/  IMAD.MOV.U32 R0, RZ, RZ, 0x1 ;  /* 0x00000001ff007424 */ /* 0x004fe200078e00ff */
[----:B------:R-:W-:Y:S01]  /*3c10*/  UIADD3 UR20, UPT, UPT, UR20, 0xf0, URZ ;  /* 0x000000f014147890 */ /* 0x000fe2000fffe0ff */
[----:B------:R-:W-:Y:S01]  /*3c20*/  SHF.L.U32 R2, R8, 0x1f, RZ ;  /* 0x0000001f08027819 */ /* 0x000fe200000006ff */
[----:B------:R-:W-:-:S03]  /*3c30*/  UMOV UR4, 0x40 ;  /* 0x0000004000047882 */ /* 0x000fc60000000000 */
[----:B------:R-:W-:Y:S01]  /*3c40*/  UVIRTCOUNT.DEALLOC.SMPOOL 0x80 ;  /* 0x000000800000784c */ /* 0x000fe20000000000 */
[----:B----4-:R-:W-:Y:S02]  /*3c50*/  ULEA UR6, UR6, UR4, 0x18 ;  /* 0x0000000406067291 */ /* 0x010fe4000f8ec0ff */
[----:B------:R-:W-:-:S07]  /*3c60*/  ULEA UR4, UR24, UR20, 0x3 ;  /* 0x0000001418047291 */ /* 0x000fce000f8e18ff */
[----:B------:R2:W-:Y:S02]  /*3c70*/  @P0 STS.U8 [UR6+0x1c], R0 ;  /* 0x00001c00ff000988 */ /* 0x0005e40008000006 */
[----:B------:R-:W4:Y:S02]  /*3c80*/  SYNCS.PHASECHK.TRANS64.TRYWAIT P0, [UR4], R2 ;  /* 0x00000002ff0075a7 */ /* 0x000f240008001104 */
[----:B--2-4-:R-:W-:Y:S05]  /*3c90*/  @!P0 BRA `(.L_x_66) ;  /* 0x0000005000cc8947 */ /* 0x014fea0003800000 */
.L_x_163:
[----:B------:R-:W-:-:S04]  /*3ca0*/  UIADD3 UR4, UPT, UPT, UR24, 0x1, URZ ;  /* 0x0000000118047890 */ /* 0x000fc8000fffe0ff */
[----:B------:R-:W-:-:S04]  /*3cb0*/  UISETP.NE.AND UP0, UPT, UR4, 0x2, UPT ;  /* 0x000000020400788c */ /* 0x000fc8000bf05270 */
[----:B---3--:R-:W-:Y:S02]  /*3cc0*/  USEL UR5, URZ, 0x1, UP0 ;  /* 0x00000001ff057887 */ /* 0x008fe40008000000 */
[----:B------:R-:W-:-:S04]  /*3cd0*/  USEL UR4, UR4, URZ, UP0 ;  /* 0x000000ff04047287 */ /* 0x000fc80008000000 */
[----:B------:R-:W-:Y:S01]  /*3ce0*/  ULEA UR4, UR4, UR20, 0x3 ;  /* 0x0000001404047291 */ /* 0x000fe2000f8e18ff */
[----:B--2---:R-:W-:-:S04]  /*3cf0*/  LOP3.LUT R2, R8, UR5, RZ, 0x3c, !PT ;  /* 0x0000000508027c12 */ /* 0x004fc8000f8e3cff */
[----:B------:R-:W-:-:S04]  /*3d00*/  SHF.L.U32 R2, R2, 0x1f, RZ ;  /* 0x0000001f02027819 */ /* 0x000fc800000006ff */
[----:B------:R-:W2:Y:S02]  /*3d10*/  SYNCS.PHASECHK.TRANS64.TRYWAIT P0, [UR4], R2 ;  /* 0x00000002ff0075a7 */ /* 0x000ea40008001104 */
[----:B--2---:R-:W-:Y:S05]  /*3d20*/  @!P0 BRA `(.L_x_67) ;  /* 0x0000005000c08947 */ /* 0x004fea0003800000 */
.L_x_165:
[----:B------:R-:W-:Y:S01]  /*3d30*/  NOP ;  /* 0x0000000000007918 */ /* 0x000fe20000000000 */
[----:B--2---:R-:W2:Y:S01]  /*3d40*/  LDS R0, [UR6+0x14] ;  /* 0x00001406ff007984 */ /* 0x004ea20008000800 */
[----:B------:R-:W-:Y:S01]  /*3d50*/  LOP3.LUT R3, R9, 0xffff, RZ, 0xc0, !PT ;  /* 0x0000ffff09037812 */ /* 0x000fe200078ec0ff */
[----:B------:R-:W-:-:S03]  /*3d60*/  IMAD.MOV.U32 R2, RZ, RZ, 0xffff ;  /* 0x0000ffffff027424 */ /* 0x000fc600078e00ff */
[----:B------:R-:W-:-:S04]  /*3d70*/  SHF.R.U32.HI R3, RZ, 0x5, R3 ;  /* 0x00000005ff037819 */ /* 0x000fc80000011603 */
[----:B------:R-:W-:-:S04]  /*3d80*/  SHF.L.U32 R2, R2, R3, RZ ;  /* 0x0000000302027219 */ /* 0x000fc800000006ff */
[----:B--2---:R-:W-:-:S04]  /*3d90*/  LOP3.LUT R0, R0, R2, RZ, 0xc0, !PT ;  /* 0x0000000200007212 */ /* 0x004fc800078ec0ff */
[----:B------:R-:W-:Y:S01]  /*3da0*/  ISETP.NE.AND P0, PT, R0, R2, PT ;  /* 0x000000020000720c */ /* 0x000fe20003f05270 */
[----:B------:R-:W-:-:S05]  /*3db0*/  IMAD.MOV.U32 R0, RZ, RZ, 0x1 ;  /* 0x00000001ff007424 */ /* 0x000fca00078e00ff */
[----:B------:R-:W-:-:S07]  /*3dc0*/  SHF.L.U32 R0, R0, R3, RZ ;  /* 0x0000000300007219 */ /* 0x000fce00000006ff */
[----:B------:R-:W-:Y:S05]  /*3dd0*/  @P0 BRA `(.L_x_68) ;  /* 0x00000000005c0947 */ /* 0x000fea0003800000 */
[----:B------:R-:W2:Y:S02]  /*3de0*/  LDS R3, [UR6+0x18] ;  /* 0x00001806ff037984 */ /* 0x000ea40008000800 */
[----:B--2---:R-:W-:-:S04]  /*3df0*/  LOP3.LUT R3, R3, R0, RZ, 0xc0, !PT ;  /* 0x0000000003037212 */ /* 0x004fc800078ec0ff */
[----:B------:R-:W-:-:S13]  /*3e00*/  ISETP.NE.AND P0, PT, R3, R0, PT ;  /* 0x000000000300720c */ /* 0x000fda0003f05270 */
[----:B------:R-:W-:Y:S05]  /*3e10*/  @P0 BRA `(.L_x_69) ;  /* 0x0000000000400947 */ /* 0x000fea0003800000 */
[----:B------:R-:W-:Y:S01]  /*3e20*/  R2UR UR4, R2 ;  /* 0x00000000020472ca */ /* 0x000fe200000e0000 */
[----:B------:R-:W2:Y:S01]  /*3e30*/  S2R R3, SR_LANEID ;  /* 0x0000000000037919 */ /* 0x000ea20000000000 */
[----:B------:R-:W-:-:S04]  /*3e40*/  LOP3.LUT R0, RZ, R0, RZ, 0x33, !PT ;  /* 0x00000000ff007212 */ /* 0x000fc800078e33ff */
[----:B------:R-:W3:Y:S07]  /*3e50*/  REDUX UR7, R0 ;  /* 0x00000000000773c4 */ /* 0x000eee0000000000 */
[----:B------:R-:W-:-:S03]  /*3e60*/  ULOP3.LUT UR5, URZ, UR4, URZ, 0x33, !UPT ;  /* 0x00000004ff057292 */ /* 0x000fc6000f8e33ff */
[----:B------:R-:W-:Y:S02]  /*3e70*/  VOTEU.ANY UR4, UPT, PT ;  /* 0x0000000000047886 */ /* 0x000fe400038e0100 */
[----:B------:R-:W-:Y:S01]  /*3e80*/  UFLO.U32 UR4, UR4 ;  /* 0x00000004000472bd */ /* 0x000fe200080e0000 */
[----:B------:R-:W-:-:S04]  /*3e90*/  IMAD.U32 R2, RZ, RZ, UR5 ;  /* 0x00000005ff027e24 */ /* 0x000fc8000f8e00ff */
[----:B------:R-:W4:Y:S02]  /*3ea0*/  REDUX UR8, R2 ;  /* 0x00000000020873c4 */ /* 0x000f240000000000 */
[----:B------:R1:W-:Y:S01]  /*3eb0*/  UTCATOMSWS.AND URZ, UR5 ;  /* 0x0000000500ff79e3 */ /* 0x0003e20008000000 */
[----:B---3--:R-:W-:Y:S01]  /*3ec0*/  IMAD.U32 R0, RZ, RZ, UR7 ;  /* 0x00000007ff007e24 */ /* 0x008fe2000f8e00ff */
[----:B--2---:R-:W-:Y:S01]  /*3ed0*/  ISETP.EQ.U32.AND P0, PT, R3, UR4, PT ;  /* 0x0000000403007c0c */ /* 0x004fe2000bf02070 */
[----:B----4-:R-:W-:-:S12]  /*3ee0*/  IMAD.U32 R2, RZ, RZ, UR8 ;  /* 0x00000008ff027e24 */ /* 0x010fd8000f8e00ff */
[----:B------:R2:W-:Y:S04]  /*3ef0*/  @P0 ATOMS.AND RZ, [UR6+0x14], R2 ;  /* 0x00001402ffff098c */ /* 0x0005e8000a800006 */
[----:B------:R2:W-:Y:S01]  /*3f00*/  @P0 ATOMS.AND RZ, [UR6+0x18], R0 ;  /* 0x00001800ffff098c */ /* 0x0005e2000a800006 */
[----:B-1----:R-:W-:Y:S05]  /*3f10*/  BRA `(.L_x_70) ;  /* 0x0000000000147947 */ /* 0x002fea0003800000 */
.L_x_69:
[----:B------:R-:W-:Y:S02]  /*3f20*/  MOV R2, 0x3f40 ;  /* 0x00003f4000027802 */ /* 0x000fe40000000f00 */
[----:B-1---5:R-:W-:Y:S05]  /*3f30*/  CALL.REL.NOINC `($__internal_0_$__cuda_sm10x_tcgen05_guardrail_trap_col_being_dealloced_not_returned_by_alloc) ;  /* 0x0000005400ac7944 */ /* 0x022fea0003c00000 */
[----:B------:R-:W-:Y:S05]  /*3f40*/  BRA `(.L_x_70) ;  /* 0x0000000000087947 */ /* 0x000fea0003800000 */
.L_x_68:
[----:B------:R-:W-:Y:S02]  /*3f50*/  MOV R2, 0x3f70 ;  /* 0x00003f7000027802 */ /* 0x000fe40000000f00 */
[----:B-1---5:R-:W-:Y:S05]  /*3f60*/  CALL.REL.NOINC `($__internal_2_$__cuda_sm10x_tcgen05_guardrail_trap_unallocated_columns_being_dealloced) ;  /* 0x0000005400b87944 */ /* 0x022fea0003c00000 */
.L_x_70:
[----:B------:R-:W-:Y:S01]  /*3f70*/  NOP ;  /* 0x0000000000007918 */ /* 0x000fe20000000000 */
[----:B------:R-:W-:Y:S05]  /*3f80*/  EXIT ;  /* 0x000000000000794d */ /* 0x000fea0003800000 */
.L_x_54:
[----:B------:R-:W-:-:S09]  /*3f90*/  UISETP.NE.OR UP0, UPT, UR18, 0x3, !UP3 ;  /* 0x000000031200788c */ /* 0x000fd2000df05670 */
[----:B------:R-:W-:Y:S05]  /*3fa0*/  BRA.U UP0, `(.L_x_71) ;  /* 0x0000001100b07547 */ /* 0x000fea000b800000 */
[----:B------:R-:W2:Y:S01]  /*3fb0*/  LDCU.64 UR4, c[0x0][0x888] ;  /* 0x00011100ff0477ac */ /* 0x000ea20008000a00 */
[----:B------:R-:W3:Y:S01]  /*3fc0*/  S2UR UR10, SR_CgaCtaId ;  /* 0x00000000000a79c3 */ /* 0x000ee20000008800 */
[----:B------:R-:W-:Y:S01]  /*3fd0*/  HFMA2 R10, -RZ, RZ, 0, 5.9604644775390625e-08 ;  /* 0x00000001ff0a7431 */ /* 0x000fe200000001ff */
[----:B------:R-:W-:Y:S01]  /*3fe0*/  MOV R9, RZ ;  /* 0x000000ff00097202 */ /* 0x000fe20000000f00 */
[----:B------:R-:W4:Y:S01]  /*3ff0*/  LDCU UR48, c[0x0][0x370] ;  /* 0x00006e00ff3077ac */ /* 0x000f220008000800 */
[----:B------:R-:W-:Y:S01]  /*4000*/  HFMA2 R0, -RZ, RZ, 0, 0.00048828125 ;  /* 0x00001000ff007431 */ /* 0x000fe200000001ff */
[----:B------:R-:W4:Y:S03]  /*4010*/  LDCU.128 UR44, c[0x0][0xb10] ;  /* 0x00016200ff2c77ac */ /* 0x000f260008000c00 */
[----:B------:R-:W1:Y:S01]  /*4020*/  LDC.64 R12, c[0x0][0x348] ;  /* 0x0000d200ff0c7b82 */ /* 0x000e620000000a00 */
[----:B------:R-:W3:Y:S01]  /*4030*/  LDCU UR38, c[0x0][0x374] ;  /* 0x00006e80ff2677ac */ /* 0x000ee20008000800 */
[----:B------:R-:W3:Y:S01]  /*4040*/  LDCU.64 UR40, c[0x0][0x890] ;  /* 0x00011200ff2877ac */ /* 0x000ee20008000a00 */
[----:B------:R-:W3:Y:S01]  /*4050*/  LDCU UR30, c[0x0][0xb0c] ;  /* 0x00016180ff1e77ac */ /* 0x000ee20008000800 */
[----:B--2---:R-:W-:Y:S01]  /*4060*/  UISETP.NE.U32.AND UP0, UPT, UR4, URZ, UPT ;  /* 0x000000ff0400728c */ /* 0x004fe2000bf05070 */
[----:B------:R-:W2:Y:S01]  /*4070*/  LDCU UR64, c[0x0][0xb20] ;  /* 0x00016400ff4077ac */ /* 0x000ea20008000800 */
[----:B------:R-:W2:Y:S01]  /*4080*/  LDCU UR4, c[0x0][0xb30] ;  /* 0x00016600ff0477ac */ /* 0x000ea20008000800 */
[----:B------:R-:W2:Y:S01]  /*4090*/  LDCU.128 UR52, c[0x0][0x980] ;  /* 0x00013000ff3477ac */ /* 0x000ea20008000c00 */
[----:B------:R-:W-:Y:S01]  /*40a0*/  UMOV UR31, 0x400 ;  /* 0x00000400001f7882 */ /* 0x000fe20000000000 */
[----:B----4-:R-:W-:-:S02]  /*40b0*/  UIMAD.WIDE.U32 UR6, UR48, UR44, URZ ;  /* 0x0000002c300672a5 */ /* 0x010fc4000f8e00ff */
[----:B---3--:R-:W-:Y:S02]  /*40c0*/  UIMAD.WIDE.U32 UR8, UR38, UR47, URZ ;  /* 0x0000002f260872a5 */ /* 0x008fe4000f8e00ff */
[----:B------:R-:W-:Y:S02]  /*40d0*/  ULEA UR31, UR10, UR31, 0x18 ;  /* 0x0000001f0a1f7291 */ /* 0x000fe4000f8ec0ff */
[----:B------:R-:W-:Y:S02]  /*40e0*/  UISETP.NE.AND.EX UP5, UPT, UR5, URZ, UPT, UP0 ;  /* 0x000000ff0500728c */ /* 0x000fe4000bfa5300 */
[----:B------:R-:W-:Y:S02]  /*40f0*/  UISETP.NE.U32.AND UP6, UPT, UR40, URZ, UPT ;  /* 0x000000ff2800728c */ /* 0x000fe4000bfc5070 */
[----:B------:R-:W-:Y:S02]  /*4100*/  UIADD3 UR56, UPT, UPT, UR31, 0x98, URZ ;  /* 0x000000981f387890 */ /* 0x000fe4000fffe0ff */
[----:B------:R-:W-:-:S02]  /*4110*/  UIADD3 UR49, UPT, UPT, UR31, 0xd8, URZ ;  /* 0x000000d81f317890 */ /* 0x000fc4000fffe0ff */
[----:B------:R-:W-:Y:S02]  /*4120*/  UIADD3 UR33, UPT, UPT, UR31, 0x80, URZ ;  /* 0x000000801f217890 */ /* 0x000fe4000fffe0ff */
[----:B------:R-:W-:Y:S02]  /*4130*/  UIADD3 UR25, UPT, UPT, UR31, 0x88, URZ ;  /* 0x000000881f197890 */ /* 0x000fe4000fffe0ff */
[----:B------:R-:W-:Y:S02]  /*4140*/  UIADD3 UR17, UPT, UPT, UR31, 0x90, URZ ;  /* 0x000000901f117890 */ /* 0x000fe4000fffe0ff */
[----:B------:R-:W-:Y:S02]  /*4150*/  UISETP.NE.AND UP0, UPT, UR39, 0x1, UPT ;  /* 0x000000012700788c */ /* 0x000fe4000bf05270 */
[----:B------:R-:W-:Y:S01]  /*4160*/  UISETP.NE.AND UP0, UPT, UR30, 0x1, UPT ;  /* 0x000000011e00788c */ /* 0x000fe2000bf05270 */
[----:B------:R-:W-:Y:S01]  /*4170*/  UMOV UR61, UR7 ;  /* 0x00000007003d7c82 */ /* 0x000fe20008000000 */
[----:B------:R-:W-:Y:S01]  /*4180*/  UMOV UR60, UR9 ;  /* 0x00000009003c7c82 */ /* 0x000fe20008000000 */
[----:B------:R-:W-:-:S02]  /*4190*/  USEL UR62, URZ, 0x1, UP4 ;  /* 0x00000001ff3e7887 */ /* 0x000fc4000a000000 */
[----:B------:R-:W-:Y:S02]  /*41a0*/  UISETP.GE.AND UP2, UPT, UR39, 0x1, UPT ;  /* 0x000000012700788c */ /* 0x000fe4000bf46270 */
[----:B------:R-:W-:Y:S02]  /*41b0*/  UISETP.NE.AND UP0, UPT, UR46, 0x1, UPT ;  /* 0x000000012e00788c */ /* 0x000fe4000bf05270 */
[----:B------:R-:W-:Y:S01]  /*41c0*/  UPLOP3.LUT UP4, UPT, UPT, UPT, UPT, 0x40, 0x4 ;  /* 0x000000000004789c */ /* 0x000fe20003f8e870 */
[----:B------:R-:W3:Y:S01]  /*41d0*/  LDCU.64 UR22, c[0x0][0xb28] ;  /* 0x00016500ff1677ac */ /* 0x000ee20008000a00 */
[----:B------:R-:W4:Y:S01]  /*41e0*/  LDCU.64 UR42, c[0x0][0x990] ;  /* 0x00013200ff2a77ac */ /* 0x000f220008000a00 */
[----:B------:R-:W-:Y:S02]  /*41f0*/  UISETP.NE.AND.EX UP6, UPT, UR41, URZ, UPT, UP6 ;  /* 0x000000ff2900728c */ /* 0x000fe4000bfc5360 */
[----:B------:R-:W-:Y:S02]  /*4200*/  UPRMT UR56, UR10, 0x654, UR56 ;  /* 0x000006540a387896 */ /* 0x000fe40008000038 */
[----:B------:R-:W-:-:S02]  /*4210*/  UPRMT UR49, URZ, 0x654, UR49 ;  /* 0x00000654ff317896 */ /* 0x000fc40008000031 */
[----:B------:R-:W-:Y:S02]  /*4220*/  UPRMT UR59, UR10, 0x654, UR33 ;  /* 0x000006540a3b7896 */ /* 0x000fe40008000021 */
[----:B------:R-:W-:Y:S02]  /*4230*/  UPRMT UR58, UR10, 0x654, UR25 ;  /* 0x000006540a3a7896 */ /* 0x000fe40008000019 */
[----:B------:R-:W-:Y:S02]  /*4240*/  UPRMT UR57, UR10, 0x654, UR17 ;  /* 0x000006540a397896 */ /* 0x000fe40008000011 */
[----:B------:R-:W-:Y:S02]  /*4250*/  USHF.R.U32.HI UR61, URZ, UR45, UR61 ;  /* 0x0000002dff3d7299 */ /* 0x000fe4000801163d */
[----:B--2---:R-:W-:Y:S02]  /*4260*/  USHF.R.U32.HI UR60, URZ, UR64, UR60 ;  /* 0x00000040ff3c7299 */ /* 0x004fe4000801163c */
[----:B------:R-:W-:-:S02]  /*4270*/  UISETP.NE.AND UP3, UPT, UR4, 0x1, UPT ;  /* 0x000000010400788c */ /* 0x000fc4000bf65270 */
[----:B------:R-:W-:Y:S02]  /*4280*/  UISETP.NE.AND UP2, UPT, UR52, 0x1, UPT ;  /* 0x000000013400788c */ /* 0x000fe4000bf45270 */
[----:B-1-34-:R-:W-:-:S11]  /*4290*/  UISETP.NE.AND UP0, UPT, UR55, 0x1, UPT ;  /* 0x000000013700788c */ /* 0x01afd6000bf05270 */
.L_x_82:
[----:B------:R-:W-:Y:S04]  /*42a0*/  SHF.L.U32 R3, R9, 0x1f, RZ ;  /* 0x0000001f09037819 */ /* 0x000fe800000006ff */
[----:B-1----:R-:W1:Y:S02]  /*42b0*/  SYNCS.PHASECHK.TRANS64.TRYWAIT P0, [UR31+0xd0], R3 ;  /* 0x0000d003ff0075a7 */ /* 0x002e64000800111f */
[----:B-1----:R-:W-:Y:S05]  /*42c0*/  @!P0 BRA `(.L_x_72) ;  /* 0x0000004c00708947 */ /* 0x002fea0003800000 */
.L_x_167:
[----:B------:R-:W2:Y:S01]  /*42d0*/  LDS.128 R4, [UR31+0x110] ;  /* 0x0001101fff047984 */ /* 0x000ea20008000c00 */
[----:B------:R-:W-:Y:S01]  /*42e0*/  UISETP.GE.AND UP0, UPT, UR39, 0x1, UPT ;  /* 0x000000012700788c */ /* 0x000fe2000bf06270 */
[----:B------:R-:W-:Y:S01]  /*42f0*/  @!PT LDS RZ, [RZ] ;  /* 0x00000000fffff984 */ /* 0x000fe20000000800 */
[----:B------:R-:W-:Y:S01]  /*4300*/  @!PT LDS RZ, [RZ] ;  /* 0x00000000fffff984 */ /* 0x000fe20000000800 */
[----:B------:R-:W-:Y:S01]  /*4310*/  @!PT LDS RZ, [RZ] ;  /* 0x00000000fffff984 */ /* 0x000fe20000000800 */
[----:B------:R-:W-:Y:S01]  /*4320*/  @!PT LDS RZ, [RZ] ;  /* 0x00000000fffff984 */ /* 0x000fe20000000800 */
[----:B------:R3:W-:Y:S06]  /*4330*/  MEMBAR.ALL.CTA ;  /* 0x0000000000007992 */ /* 0x0007ec0000008000 */
[----:B---3--:R-:W3:Y:S02]  /*4340*/  FENCE.VIEW.ASYNC.S ;  /* 0x00000000000073c6 */ /* 0x008ee40000000000 */
[----:B---3--:R-:W-:Y:S01]  /*4350*/  SYNCS.ARRIVE.TRANS64.RED.A1T0 RZ, [UR49], RZ ;  /* 0x000000ffffff79a7 */ /* 0x008fe20008100431 */
[----:B--2---:R-:W-:Y:S11]  /*4360*/  LOP3.LUT P0, RZ, R6, 0x1, RZ, 0xc0, !PT ;  /* 0x0000000106ff7812 */ /* 0x004ff6000780c0ff */
[----:B------:R-:W-:Y:S02]  /*4370*/  @!UPT UIADD3 URZ, UPT, UPT, URZ, URZ, URZ ;  /* 0x000000fffffff290 */ /* 0x000fe4000fffe0ff */
[----:B------:R-:W-:Y:S01]  /*4380*/  VOTEU.ANY UP2, P0 ;  /* 0x0000000000ff7886 */ /* 0x000fe20000040100 */
[----:B------:R-:W-:Y:S11]  /*4390*/  PLOP3.LUT P0, PT, PT, PT, UP2, 0x80, 0x8 ;  /* 0x000000000008781c */ /* 0x000ff60003f0f028 */
[----:B------:R-:W-:Y:S02]  /*43a0*/  @!UPT UIADD3 URZ, UPT, UPT, URZ, URZ, URZ ;  /* 0x000000fffffff290 */ /* 0x000fe4000fffe0ff */
[----:B-1----:R-:W-:Y:S02]  /*43b0*/  @P0 MOV R3, R4 ;  /* 0x0000000400030202 */ /* 0x002fe40000000f00 */
[----:B------:R-:W-:Y:S02]  /*43c0*/  @P0 LOP3.LUT R2, R5, 0xffff, RZ, 0xc0, !PT ;  /* 0x0000ffff05020812 */ /* 0x000fe400078ec0ff */
[----:B------:R-:W-:Y:S02]  /*43d0*/  @P0 R2UR UR5, R3 ;  /* 0x00000000030502ca */ /* 0x000fe400000e0000 */
[----:B------:R-:W-:Y:S11]  /*43e0*/  @P0 R2UR UR4, R2 ;  /* 0x00000000020402ca */ /* 0x000ff600000e0000 */
[----:B------:R-:W-:Y:S02]  /*43f0*/  @UP2 UMOV UR15, UR5 ;  /* 0x00000005000f2c82 */ /* 0x000fe40008000000 */
[----:B------:R-:W-:Y:S01]  /*4400*/  @UP2 UMOV UR14, UR4 ;  /* 0x00000004000e2c82 */ /* 0x000fe20008000000 */
[----:B------:R-:W-:Y:S05]  /*4410*/  BRA.U !UP0, `(.L_x_73) ;  /* 0x0000000108c07547 */ /* 0x000fea000b800000 */
[----:B------:R-:W-:Y:S02]  /*4420*/  UIMAD.WIDE.U32 UR8, UR14, UR47, URZ ;  /* 0x0000002f0e0872a5 */ /* 0x000fe4000f8e00ff */
[----:B------:R-:W-:Y:S02]  /*4430*/  UP2UR UR16, UPR, URZ, 0x4 ;  /* 0x00000004ff107883 */ /* 0x000fe40008000000 */
[----:B------:R-:W-:Y:S02]  /*4440*/  UISETP.NE.AND UP2, UPT, UR46, 0x1, UPT ;  /* 0x000000012e00788c */ /* 0x000fe4000bf45270 */
[----:B------:R-:W-:Y:S02]  /*4450*/  UIMAD.WIDE.U32 UR10, UR15, UR44, URZ ;  /* 0x0000002c0f0a72a5 */ /* 0x000fe4000f8e00ff */
[----:B------:R-:W-:Y:S02]  /*4460*/  USEL UR4, UR38, UR60, !UP2 ;  /* 0x0000003c26047287 */ /* 0x000fe4000d000000 */
[----:B------:R-:W-:Y:S02]  /*4470*/  UISETP.NE.AND UP0, UPT, UR30, 0x1, UPT ;  /* 0x000000011e00788c */ /* 0x000fe4000bf05270 */
[----:B------:R-:W-:Y:S02]  /*4480*/  UP2UR UR20, UPR, URZ, 0x2 ;  /* 0x00000002ff147883 */ /* 0x000fe40008000000 */
[----:B------:R-:W-:Y:S02]  /*4490*/  UISETP.NE.AND UP1, UPT, UR39, 0x1, UPT ;  /* 0x000000012700788c */ /* 0x000fe4000bf25270 */
[----:B------:R-:W-:Y:S02]  /*44a0*/  UIMAD.WIDE.U32 UR12, UR4, UR22, URZ ;  /* 0x00000016040c72a5 */ /* 0x000fe4000f8e00ff */
[----:B------:R-:W-:Y:S01]  /*44b0*/  USEL UR7, UR48, UR61, !UP0 ;  /* 0x0000003d30077287 */ /* 0x000fe2000c000000 */
[----:B------:R-:W-:Y:S02]  /*44c0*/  UMOV UR5, UR9 ;  /* 0x0000000900057c82 */ /* 0x000fe40008000000 */
[----:B------:R-:W-:Y:S02]  /*44d0*/  USHF.R.U32.HI UR6, URZ, UR64, UR5 ;  /* 0x00000040ff067299 */ /* 0x000fe40008011605 */
[----:B------:R-:W-:Y:S02]  /*44e0*/  UIMAD.WIDE.U32 UR18, UR7, UR22, URZ ;  /* 0x00000016071272a5 */ /* 0x000fe4000f8e00ff */
[----:B------:R-:W-:Y:S02]  /*44f0*/  USEL UR6, UR14, UR6, !UP2 ;  /* 0x000000060e067287 */ /* 0x000fe4000d000000 */
[----:B------:R-:W-:Y:S01]  /*4500*/  UISETP.NE.AND UP2, UPT, UR16, URZ, UPT ;  /* 0x000000ff1000728c */ /* 0x000fe2000bf45270 */
[----:B------:R-:W-:Y:S01]  /*4510*/  UMOV UR5, UR11 ;  /* 0x0000000b00057c82 */ /* 0x000fe20008000000 */
[----:B------:R-:W-:Y:S02]  /*4520*/  UIMAD.WIDE.U32 UR10, UR6, UR22, URZ ;  /* 0x00000016060a72a5 */ /* 0x000fe4000f8e00ff */
[----:B------:R-:W-:Y:S03]  /*4530*/  USHF.R.U32.HI UR8, URZ, UR45, UR5 ;  /* 0x0000002dff087299 */ /* 0x000fe60008011605 */
[----:B------:R-:W-:Y:S02]  /*4540*/  UMOV UR5, UR13 ;  /* 0x0000000d00057c82 */ /* 0x000fe40008000000 */
[----:B------:R-:W-:Y:S03]  /*4550*/  @UP1 USHF.R.U32.HI UR4, URZ, UR23, UR5 ;  /* 0x00000017ff041299 */ /* 0x000fe60008011605 */
[----:B------:R-:W-:Y:S01]  /*4560*/  UMOV UR5, UR19 ;  /* 0x0000001300057c82 */ /* 0x000fe20008000000 */
[----:B------:R-:W-:Y:S02]  /*4570*/  UIMAD UR4, UR39, UR4, URZ ;  /* 0x00000004270472a4 */ /* 0x000fe4000f8e02ff */
[----:B------:R-:W-:Y:S02]  /*4580*/  @UP1 USHF.R.U32.HI UR7, URZ, UR23, UR5 ;  /* 0x00000017ff071299 */ /* 0x000fe40008011605 */
[----:B------:R-:W-:Y:S02]  /*4590*/  USEL UR5, UR15, UR8, !UP0 ;  /* 0x000000080f057287 */ /* 0x000fe4000c000000 */
[----:B------:R-:W-:Y:S02]  /*45a0*/  UIMAD UR8, UR39, UR7, URZ ;  /* 0x00000007270872a4 */ /* 0x000fe4000f8e02ff */
[----:B------:R-:W-:Y:S03]  /*45b0*/  UISETP.GE.AND UP0, UPT, UR6, UR4, UPT ;  /* 0x000000040600728c */ /* 0x000fe6000bf06270 */
[----:B------:R-:W-:Y:S01]  /*45c0*/  UMOV UR4, UR11 ;  /* 0x0000000b00047c82 */ /* 0x000fe20008000000 */
[----:B------:R-:W-:Y:S02]  /*45d0*/  UISETP.GE.OR UP0, UPT, UR5, UR8, UP0 ;  /* 0x000000080500728c */ /* 0x000fe40008706670 */
[----:B------:R-:W-:Y:S02]  /*45e0*/  USHF.R.U32.HI UR4, URZ, UR23, UR4 ;  /* 0x00000017ff047299 */ /* 0x000fe40008011604 */
[----:B------:R-:W-:Y:S02]  /*45f0*/  UIMAD.WIDE.U32 UR8, UR5, UR22, URZ ;  /* 0x00000016050872a5 */ /* 0x000fe4000f8e00ff */
[----:B------:R-:W-:Y:S04]  /*4600*/  USEL UR10, UR6, UR4, !UP1 ;  /* 0x00000004060a7287 */ /* 0x000fe8000c800000 */
[----:B------:R-:W-:Y:S01]  /*4610*/  UIADD3 UR11, UPT, UPT, -UR10, URZ, URZ ;  /* 0x000000ff0a0b7290 */ /* 0x000fe2000fffe1ff */
[----:B------:R-:W-:Y:S02]  /*4620*/  @!UP0 UMOV UR4, UR9 ;  /* 0x0000000900048c82 */ /* 0x000fe40008000000 */
[----:B------:R-:W-:Y:S02]  /*4630*/  @!UP0 USHF.R.U32.HI UR4, URZ, UR23, UR4 ;  /* 0x00000017ff048299 */ /* 0x000fe40008011604 */
[----:B------:R-:W-:Y:S02]  /*4640*/  UIMAD UR8, UR39, UR11, UR6 ;  /* 0x0000000b270872a4 */ /* 0x000fe4000f8e0206 */
[----:B------:R-:W-:Y:S02]  /*4650*/  @!UP0 USEL UR4, UR5, UR4, !UP1 ;  /* 0x0000000405048287 */ /* 0x000fe4000c800000 */
[----:B------:R-:W-:Y:S02]  /*4660*/  UISETP.NE.AND UP1, UPT, UR20, URZ, UPT ;  /* 0x000000ff1400728c */ /* 0x000fe4000bf25270 */
[----:B------:R-:W-:Y:S02]  /*4670*/  @!UP0 UIMAD UR8, UR7, UR8, UR4 ;  /* 0x00000008070882a4 */ /* 0x000fe4000f8e0204 */
[----:B------:R-:W-:Y:S02]  /*4680*/  @!UP0 UIADD3 UR9, UPT, UPT, UR10, -UR4, URZ ;  /* 0x800000040a098290 */ /* 0x000fe4000fffe0ff */
[----:B------:R-:W-:Y:S02]  /*4690*/  UIADD3 UR4, UPT, UPT, -UR5, URZ, URZ ;  /* 0x000000ff05047290 */ /* 0x000fe4000fffe1ff */
[----:B------:R-:W-:Y:S02]  /*46a0*/  UIADD3 UR7, UPT, UPT, -UR6, URZ, URZ ;  /* 0x000000ff06077290 */ /* 0x000fe4000fffe1ff */
[----:B------:R-:W-:Y:S02]  /*46b0*/  @!UP0 UIMAD UR6, UR9, UR39, UR5 ;  /* 0x00000027090682a4 */ /* 0x000fe4000f8e0205 */
[----:B------:R-:W-:Y:S02]  /*46c0*/  UIMAD UR15, UR30, UR4, UR15 ;  /* 0x000000041e0f72a4 */ /* 0x000fe4000f8e020f */
[----:B------:R-:W-:Y:S01]  /*46d0*/  UIMAD UR4, UR46, UR7, UR14 ;  /* 0x000000072e0472a4 */ /* 0x000fe2000f8e020e */
[----:B------:R-:W-:Y:S02]  /*46e0*/  @!UP0 UMOV UR5, UR8 ;  /* 0x0000000800058c82 */ /* 0x000fe40008000000 */
[----:B------:R-:W-:Y:S02]  /*46f0*/  UIMAD UR15, UR5, UR30, UR15 ;  /* 0x0000001e050f72a4 */ /* 0x000fe4000f8e020f */
[----:B------:R-:W-:Y:S11]  /*4700*/  UIMAD UR14, UR6, UR46, UR4 ;  /* 0x0000002e060e72a4 */ /* 0x000ff6000f8e0204 */
[----:B------:R-:W-:Y:S01]  /*4710*/  @!UPT UIADD3 URZ, UPT, UPT, URZ, URZ, URZ ;  /* 0x000000fffffff290 */ /* 0x000fe2000fffe0ff */
.L_x_73:
[----:B------:R-:W1:Y:S01]  /*4720*/  @!UP3 LDCU.128 UR8, c[0x0][0xb10] ;  /* 0x00016200ff08b7ac */ /* 0x000e620008000c00 */
[----:B------:R-:W-:Y:S02]  /*4730*/  ISETP.NE.U32.AND P1, PT, RZ, UR40, PT ;  /* 0x00000028ff007c0c */ /* 0x000fe4000bf25070 */
[----:B------:R-:W-:Y:S02]  /*4740*/  SHF.L.U32 R8, R10, 0x1f, RZ ;  /* 0x0000001f0a087819 */ /* 0x000fe400000006ff */
[----:B------:R-:W-:Y:S01]  /*4750*/  ISETP.NE.AND.EX P1, PT, RZ, UR41, PT, P1 ;  /* 0x00000029ff007c0c */ /* 0x000fe2000bf25310 */
[----:B------:R-:W2:Y:S01]  /*4760*/  @!UP3 LDCU UR5, c[0x0][0xb0c] ;  /* 0x00016180ff05b7ac */ /* 0x000ea20008000800 */
[----:B------:R-:W-:Y:S02]  /*4770*/  USHF.L.U32 UR34, UR21, 0x7, URZ ;  /* 0x0000000715227899 */ /* 0x000fe400080006ff */
[----:B-1----:R-:W-:Y:S07]  /*4780*/  UIMAD.WIDE.U32 UR6, UR15, UR8, URZ ;  /* 0x000000080f0672a5 */ /* 0x002fee000f8e00ff */
[----:B------:R-:W-:Y:S01]  /*4790*/  @!UP3 UMOV UR4, UR7 ;  /* 0x000000070004bc82 */ /* 0x000fe20008000000 */
[----:B--2---:R-:W-:Y:S02]  /*47a0*/  @!UP3 UISETP.NE.AND UP0, UPT, UR5, 0x1, UPT ;  /* 0x000000010500b88c */ /* 0x004fe4000bf05270 */
[----:B------:R-:W-:Y:S02]  /*47b0*/  @!UP3 USHF.R.U32.HI UR4, URZ, UR9, UR4 ;  /* 0x00000009ff04b299 */ /* 0x000fe40008011604 */
[----:B------:R-:W-:Y:S02]  /*47c0*/  UIMAD.WIDE.U32 UR6, UR14, UR11, URZ ;  /* 0x0000000b0e0672a5 */ /* 0x000fe4000f8e00ff */
[----:B------:R-:W-:Y:S02]  /*47d0*/  @!UP3 USEL UR8, UR15, UR4, !UP0 ;  /* 0x000000040f08b287 */ /* 0x000fe4000c000000 */
[----:B------:R-:W-:Y:S03]  /*47e0*/  @!UP3 UISETP.NE.AND UP0, UPT, UR10, 0x1, UPT ;  /* 0x000000010a00b88c */ /* 0x000fe6000bf05270 */
[----:B------:R-:W-:Y:S02]  /*47f0*/  @!UP3 UMOV UR6, UR7 ;  /* 0x000000070006bc82 */ /* 0x000fe40008000000 */
[----:B------:R-:W1:Y:S02]  /*4800*/  @!UP3 LDCU UR4, c[0x0][0xb20] ;  /* 0x00016400ff04b7ac */ /* 0x000e640008000800 */
[----:B-1----:R-:W-:Y:S04]  /*4810*/  @!UP3 USHF.R.U32.HI UR6, URZ, UR4, UR6 ;  /* 0x00000004ff06b299 */ /* 0x002fe80008011606 */
[----:B------:R-:W-:Y:S04]  /*4820*/  @!UP3 USEL UR6, UR14, UR6, !UP0 ;  /* 0x000000060e06b287 */ /* 0x000fe8000c000000 */
[----:B------:R-:W-:Y:S02]  /*4830*/  @!UP3 UIADD3 UR4, UPT, UPT, -UR8, UR6, URZ ;  /* 0x000000060804b290 */ /* 0x000fe4000fffe1ff */
[----:B------:R-:W-:Y:S02]  /*4840*/  @!UP3 UIADD3 UR6, UPT, UPT, UR8, -UR6, URZ ;  /* 0x800000060806b290 */ /* 0x000fe4000fffe0ff */
[----:B------:R-:W-:Y:S02]  /*4850*/  @!UP3 UIMAD UR15, UR4, UR5, UR15 ;  /* 0x00000005040fb2a4 */ /* 0x000fe4000f8e020f */
[----:B------:R-:W-:Y:S01]  /*4860*/  @!UP3 UIMAD UR14, UR6, UR10, UR14 ;  /* 0x0000000a060eb2a4 */ /* 0x000fe2000f8e020e */
[----:B------:R-:W-:Y:S11]  /*4870*/  BRA.U UP4, `(.L_x_74) ;  /* 0x0000000104107547 */ /* 0x000ff6000b800000 */
[----:B------:R-:W-:Y:S04]  /*4880*/  MOV R3, UR62 ;  /* 0x0000003e00037c02 */ /* 0x000fe80008000f00 */
[----:B------:R-:W-:Y:S04]  /*4890*/  SHF.L.U32 R3, R3, 0x1f, RZ ;  /* 0x0000001f03037819 */ /* 0x000fe800000006ff */
[----:B------:R-:W1:Y:S02]  /*48a0*/  SYNCS.PHASECHK.TRANS64.TRYWAIT P2, [UR31+0xc8], R3 ;  /* 0x0000c803ff0075a7 */ /* 0x000e64000804111f */
[----:B-1----:R-:W-:Y:S05]  /*48b0*/  @!P2 BRA `(.L_x_75) ;  /* 0x00000048000ca947 */ /* 0x002fea0003800000 */
.L_x_74:
[----:B------:R-:W-:Y:S05]  /*48c0*/  BRA.U !UP6, `(.L_x_76) ;  /* 0x000000010e387547 */ /* 0x000fea000b800000 */
[----:B------:R-:W-:Y:S01]  /*48d0*/  UPLOP3.LUT UP1, UPT, UPT, UPT, UP5, 0x80, 0x8 ;  /* 0x000000000008789c */ /* 0x000fe20003f2f050 */
[----:B------:R-:W-:Y:S01]  /*48e0*/  IMAD.MOV.U32 R49, RZ, RZ, 0x1 ;  /* 0x00000001ff317424 */ /* 0x000fe200078e00ff */
[----:B------:R-:W2:Y:S04]  /*48f0*/  LDCU.64 UR8, c[0x0][0x358] ;  /* 0x00006b00ff0877ac */ /* 0x000ea80008000a00 */
[----:B------:R-:W-:Y:S05]  /*4900*/  PLOP3.LUT P2, PT, PT, PT, UP1, 0x80, 0x8 ;  /* 0x000000000008781c */ /* 0x000fea0003f4f018 */
[----:B------:R-:W3:Y:S01]  /*4910*/  @UP1 LDCU.64 UR4, c[0x0][0x888] ;  /* 0x00011100ff0417ac */ /* 0x000ee20008000a00 */
[----:B------:R-:W-:Y:S04]  /*4920*/  @UP1 UIMAD UR6, UR51, UR40, URZ ;  /* 0x00000028330612a4 */ /* 0x000fe8000f8e02ff */
[----:B---3--:R-:W-:Y:S06]  /*4930*/  @UP1 UIMAD.WIDE UR4, UR6, 0x4, UR4 ;  /* 0x00000004060418a5 */ /* 0x008fec000f8e0204 */
[----:B-1----:R-:W-:Y:S01]  /*4940*/  IMAD.U32 R2, RZ, RZ, UR4 ;  /* 0x00000004ff027e24 */ /* 0x002fe2000f8e00ff */
[----:B------:R-:W-:Y:S04]  /*4950*/  MOV R3, UR5 ;  /* 0x0000000500037c02 */ /* 0x000fe80008000f00 */
[----:B------:R-:W1:Y:S01]  /*4960*/  @!UP1 LDCU UR4, c[0x0][0x880] ;  /* 0x00011000ff0497ac */ /* 0x000e620008000800 */
[----:B--2--5:R2:W5:Y:S02]  /*4970*/  @P2 LDG.E R27, desc[UR8][R2.64] ;  /* 0x00000008021b2981 */ /* 0x024564000c1e1900 */
[----:B--2---:R-:W-:Y:S05]  /*4980*/  HFMA2 R2, -RZ, RZ, 0, 5.9604644775390625e-08 ;  /* 0x00000001ff027431 */ /* 0x004fea00000001ff */
[----:B------:R-:W-:Y:S01]  /*4990*/  @!P2 PRMT R49, R2, 0x7610, R49 ;  /* 0x000076100231a816 */ /* 0x000fe20000000031 */
[----:B-1----:R-:W-:Y:S07]  /*49a0*/  @!P2 IMAD.U32 R27, RZ, RZ, UR4 ;  /* 0x00000004ff1bae24 */ /* 0x002fee000f8e00ff */
.L_x_76:
[----:B-----5:R-:W-:Y:S01]  /*49b0*/  @!P1 FSETP.EQ.AND P3, PT, R27, RZ, PT ;  /* 0x000000ff1b00920b */ /* 0x020fe20003f62000 */
[----:B------:R-:W-:Y:S01]  /*49c0*/  @!UPT UIADD3 URZ, UPT, UPT, URZ, URZ, URZ ;  /* 0x000000fffffff290 */ /* 0x000fe2000fffe0ff */
[----:B------:R-:W-:Y:S11]  /*49d0*/  @!P1 BRA `(.L_x_77) ;  /* 0x0000000000149947 */ /* 0x000ff60003800000 */
[----:B------:R-:W-:Y:S02]  /*49e0*/  LOP3.LUT P1, RZ, R49, 0xff, RZ, 0xc0, !PT ;  /* 0x000000ff31ff7812 */ /* 0x000fe4000782c0ff */
[----:B------:R-:W-:Y:S04]  /*49f0*/  PLOP3.LUT P3, PT, PT, PT, UP1, 0x80, 0x8 ;  /* 0x000000000008781c */ /* 0x000fe80003f6f018 */
[----:B------:R-:W-:Y:S07]  /*4a00*/  PLOP3.LUT P3, PT, P3, PT, PT, 0x8, 0x80 ;  /* 0x000000000080781c */ /* 0x000fee0001f6e170 */
[----:B------:R-:W-:Y:S11]  /*4a10*/  @P1 FSETP.EQ.AND P3, PT, R27, RZ, PT ;  /* 0x000000ff1b00120b */ /* 0x000ff60003f62000 */
[----:B------:R-:W-:Y:S02]  /*4a20*/  @!UPT UIADD3 URZ, UPT, UPT, URZ, URZ, URZ ;  /* 0x000000fffffff290 */ /* 0x000fe4000fffe0ff */
.L_x_77:
[----:B------:R-:W-:Y:S01]  /*4a30*/  USHF.L.U32 UR35, UR50, 0x6, URZ ;  /* 0x0000000632237899 */ /* 0x000fe200080006ff */
[----:B------:R-:W2:Y:S01]  /*4a40*/  SYNCS.PHASECHK.TRANS64.TRYWAIT P1, [UR31+0xa0], R8 ;  /* 0x0000a008ff0075a7 */ /* 0x000ea2000802111f */
[----:B------:R-:W-:Y:S02]  /*4a50*/  UISETP.NE.AND UP0, UPT, UR52, 0x1, UPT ;  /* 0x000000013400788c */ /* 0x000fe4000bf05270 */
[----:B------:R-:W-:Y:S01]  /*4a60*/  UIMAD.WIDE.U32 UR4, UR35, UR53, URZ ;  /* 0x00000035230472a5 */ /* 0x000fe2000f8e00ff */
[----:B------:R-:W-:Y:S04]  /*4a70*/  ELECT P2, URZ, PT ;  /* 0x0000000000ff782f */ /* 0x000fe80003840000 */
[----:B------:R-:W-:Y:S02]  /*4a80*/  PLOP3.LUT P2, PT, P3, P2, PT, 0xf2, 0x2f ;  /* 0x00000000002f781c */ /* 0x000fe40001f45e72 */
[----:B------:R-:W-:Y:S02]  /*4a90*/  UMOV UR4, UR5 ;  /* 0x0000000500047c82 */ /* 0x000fe40008000000 */
[----:B------:R-:W-:Y:S04]  /*4aa0*/  USHF.R.U32.HI UR4, URZ, UR54, UR4 ;  /* 0x00000036ff047299 */ /* 0x000fe80008011604 */
[----:B------:R-:W-:Y:S02]  /*4ab0*/  USEL UR36, UR35, UR4, !UP0 ;  /* 0x0000000423247287 */ /* 0x000fe4000c000000 */
[----:B------:R-:W-:Y:S02]  /*4ac0*/  UISETP.NE.AND UP0, UPT, UR55, 0x1, UPT ;  /* 0x000000013700788c */ /* 0x000fe4000bf05270 */
[----:B------:R-:W-:Y:S07]  /*4ad0*/  UIMAD.WIDE.U32 UR4, UR36, UR42, URZ ;  /* 0x0000002a240472a5 */ /* 0x000fee000f8e00ff */
[----:B------:R-:W-:Y:S02]  /*4ae0*/  UMOV UR4, UR5 ;  /* 0x0000000500047c82 */ /* 0x000fe40008000000 */
[----:B------:R-:W-:Y:S04]  /*4af0*/  USHF.R.U32.HI UR4, URZ, UR43, UR4 ;  /* 0x0000002bff047299 */ /* 0x000fe80008011604 */
[----:B------:R-:W-:Y:S02]  /*4b00*/  USEL UR37, UR36, UR4, !UP0 ;  /* 0x0000000424257287 */ /* 0x000fe4000c000000 */
[----:B------:R-:W-:Y:S02]  /*4b10*/  UIADD3 UR4, UPT, UPT, -UR36, URZ, URZ ;  /* 0x000000ff24047290 */ /* 0x000fe4000fffe1ff */
[----:B------:R-:W-:Y:S02]  /*4b20*/  UIADD3 UR5, UPT, UPT, -UR37, URZ, URZ ;  /* 0x000000ff25057290 */ /* 0x000fe4000fffe1ff */
[----:B------:R-:W-:Y:S02]  /*4b30*/  UIMAD UR35, UR52, UR4, UR35 ;  /* 0x00000004342372a4 */ /* 0x000fe4000f8e0223 */
[----:B------:R-:W-:Y:S01]  /*4b40*/  UIMAD UR36, UR55, UR5, UR36 ;  /* 0x00000005372472a4 */ /* 0x000fe2000f8e0224 */
[----:B--2---:R-:W-:Y:S11]  /*4b50*/  @!P1 BRA `(.L_x_78) ;  /* 0x00000044007c9947 */ /* 0x004ff60003800000 */
.L_x_170:
[----:B------:R-:W-:Y:S01]  /*4b60*/  VOTEU.ALL UP0, P2 ;  /* 0x0000000000ff7886 */ /* 0x000fe20001000000 */
[----:B-1----:R-:W-:Y:S04]  /*4b70*/  @!P2 IADD3 R3, P1, PT, R12, 0x580, RZ ;  /* 0x000005800c03a810 */ /* 0x002fe80007f3e0ff */
[----:B------:R-:W-:Y:S01]  /*4b80*/  @!UP0 UPRMT UR4, URZ, 0x40, URZ ;  /* 0x00000040ff048896 */ /* 0x000fe200080000ff */
[----:B------:R-:W-:Y:S01]  /*4b90*/  @!P2 IMAD.X R2, RZ, RZ, R13, P1 ;  /* 0x000000ffff02a224 */ /* 0x000fe200008e060d */
[----:B------:R-:W-:Y:S01]  /*4ba0*/  @!P2 R2UR UR5, R3 ;  /* 0x000000000305a2ca */ /* 0x000fe200000e0000 */
[----:B------:R-:W-:Y:S02]  /*4bb0*/  @!UP0 UIADD3 UR32, UPT, UPT, UR31, 0x200, URZ ;  /* 0x000002001f208890 */ /* 0x000fe4000fffe0ff */
[----:B------:R-:W-:Y:S02]  /*4bc0*/  @!UP0 UPRMT UR6, UR4, 0x5410, URZ ;  /* 0x0000541004068896 */ /* 0x000fe400080000ff */
[----:B------:R-:W-:Y:S01]  /*4bd0*/  @!P2 R2UR UR4, R2 ;  /* 0x000000000204a2ca */ /* 0x000fe200000e0000 */
[----:B------:R-:W-:Y:S07]  /*4be0*/  VOTEU.ALL UP0, P2 ;  /* 0x0000000000ff7886 */ /* 0x000fee0001000000 */
[----:B------:R-:W-:Y:S05]  /*4bf0*/  IMAD.U32 R2, RZ, RZ, UR5 ;  /* 0x00000005ff027e24 */ /* 0x000fea000f8e00ff */
[----:B------:R-:W-:Y:S01]  /*4c00*/  IMAD.U32 R3, RZ, RZ, UR4 ;  /* 0x00000004ff037e24 */ /* 0x000fe2000f8e00ff */
[----:B------:R-:W-:Y:S01]  /*4c10*/  @!P2 R2UR UR4, R2 ;  /* 0x000000000204a2ca */ /* 0x000fe200000e0000 */
[----:B------:R-:W-:Y:S03]  /*4c20*/  @!P2 IMAD.MOV.U32 R2, RZ, RZ, 0x1000 ;  /* 0x00001000ff02a424 */ /* 0x000fe600078e00ff */
[----:B------:R-:W-:Y:S11]  /*4c30*/  @!P2 R2UR UR5, R3 ;  /* 0x000000000305a2ca */ /* 0x000ff600000e0000 */
[----:B------:R-:W-:Y:S02]  /*4c40*/  @!UPT UIADD3 URZ, UPT, UPT, URZ, URZ, URZ ;  /* 0x000000fffffff290 */ /* 0x000fe4000fffe0ff */
[----:B------:R1:W-:Y:S01]  /*4c50*/  @!UP0 UTMALDG.4D.IM2COL [UR32], [UR4], UR6 ;  /* 0x00000020040083b4 */ /* 0x0003e20008058006 */
[----:B------:R1:W-:Y:S01]  /*4c60*/  @!P2 SYNCS.ARRIVE.TRANS64.RED.A0TR RZ, [UR31+0x80], R2 ;  /* 0x00008002ffffa9a7 */ /* 0x0003e2000830041f */
[----:B------:R-:W-:Y:S01]  /*4c70*/  SYNCS.ARRIVE.TRANS64.RED.A1T0 RZ, [UR59], RZ ;  /* 0x000000ffffff79a7 */ /* 0x000fe2000810043b */
[----:B------:R-:W2:Y:S02]  /*4c80*/  SYNCS.PHASECHK.TRANS64.TRYWAIT P1, [UR31+0xa8], R8 ;  /* 0x0000a808ff0075a7 */ /* 0x000ea4000802111f */
[----:B-12---:R-:W-:Y:S05]  /*4c90*/  @!P1 BRA `(.L_x_79) ;  /* 0x0000004400449947 */ /* 0x006fea0003800000 */
.L_x_172:
[----:B------:R-:W-:Y:S01]  /*4ca0*/  VOTEU.ALL UP0, P2 ;  /* 0x0000000000ff7886 */ /* 0x000fe20001000000 */
[----:B------:R-:W-:Y:S01]  /*4cb0*/  @!P2 IADD3 R3, P1, PT, R12, 0x580, RZ ;  /* 0x000005800c03a810 */ /* 0x000fe20007f3e0ff */
[----:B------:R-:W-:Y:S01]  /*4cc0*/  UMOV UR27, UR35 ;  /* 0x00000023001b7c82 */ /* 0x000fe20008000000 */
[----:B------:R-:W-:Y:S01]  /*4cd0*/  UMOV UR28, UR36 ;  /* 0x00000024001c7c82 */ /* 0x000fe20008000000 */
[----:B------:R-:W-:Y:S01]  /*4ce0*/  UMOV UR29, UR37 ;  /* 0x00000025001d7c82 */ /* 0x000fe20008000000 */
[----:B------:R-:W-:Y:S01]  /*4cf0*/  @!UP0 UPRMT UR4, URZ, 0x40, URZ ;  /* 0x00000040ff048896 */ /* 0x000fe200080000ff */
[----:B-1----:R-:W-:Y:S01]  /*4d00*/  @!P2 IMAD.X R2, RZ, RZ, R13, P1 ;  /* 0x000000ffff02a224 */ /* 0x002fe200008e060d */
[----:B------:R-:W-:Y:S01]  /*4d10*/  @!P2 R2UR UR5, R3 ;  /* 0x000000000305a2ca */ /* 0x000fe200000e0000 */
[----:B------:R-:W-:Y:S02]  /*4d20*/  @!UP0 UIADD3 UR26, UPT, UPT, UR34, 0x20, URZ ;  /* 0x00000020221a8890 */ /* 0x000fe4000fffe0ff */
[----:B------:R-:W-:Y:S02]  /*4d30*/  @!UP0 UPRMT UR6, UR4, 0x5410, URZ ;  /* 0x0000541004068896 */ /* 0x000fe400080000ff */
[----:B------:R-:W-:Y:S01]  /*4d40*/  @!P2 R2UR UR4, R2 ;  /* 0x000000000204a2ca */ /* 0x000fe200000e0000 */
[----:B------:R-:W-:Y:S01]  /*4d50*/  @!UP0 UIADD3 UR24, UPT, UPT, UR31, 0x1200, URZ ;  /* 0x000012001f188890 */ /* 0x000fe2000fffe0ff */
[----:B------:R-:W-:Y:S06]  /*4d60*/  VOTEU.ALL UP0, P2 ;  /* 0x0000000000ff7886 */ /* 0x000fec0001000000 */
        /* <DEDUP_REMOVED lines=11> */
.L_x_174:
        /* <DEDUP_REMOVED lines=8> */
[----:B------:R-:W-:Y:S01]  /*4ea0*/  @!UP0 UIADD3 UR18, UPT, UPT, UR34, 0x40, URZ ;  /* 0x0000004022128890 */ /* 0x000fe2000fffe0ff */
[----:B------:R-:W-:Y:S01]  /*4eb0*/  @P0 SHF.R.U32.HI R4, RZ, 0x10, R5 ;  /* 0x00000010ff040819 */ /* 0x000fe20000011605 */
[----:B------:R-:W-:Y:S02]  /*4ec0*/  @!UP0 UPRMT UR6, UR4, 0x5410, URZ ;  /* 0x0000541004068896 */ /* 0x000fe400080000ff */
[----:B------:R-:W-:Y:S01]  /*4ed0*/  @!P2 R2UR UR4, R2 ;  /* 0x000000000204a2ca */ /* 0x000fe200000e0000 */
[----:B------:R-:W-:Y:S01]  /*4ee0*/  @!UP0 UIADD3 UR16, UPT, UPT, UR31, 0x2200, URZ ;  /* 0x000022001f108890 */ /* 0x000fe2000fffe0ff */
[----:B------:R-:W-:Y:S01]  /*4ef0*/  @P0 R2UR UR51, R4 ;  /* 0x00000000043302ca */ /* 0x000fe200000e0000 */
[----:B------:R-:W-:Y:S05]  /*4f00*/  VOTEU.ALL UP0, P2 ;  /* 0x0000000000ff7886 */ /* 0x000fea0001000000 */
        /* <DEDUP_REMOVED lines=11> */
.L_x_176:
        /* <DEDUP_REMOVED lines=9> */
[----:B------:R-:W-:Y:S01]  /*5050*/  R2UR UR7, R59 ;  /* 0x000000003b0772ca */ /* 0x000fe200000e0000 */
[----:B------:R-:W-:Y:S01]  /*5060*/  @!UP0 UPRMT UR6, UR4, 0x5410, URZ ;  /* 0x0000541004068896 */ /* 0x000fe200080000ff */
[----:B------:R-:W-:Y:S01]  /*5070*/  LOP3.LUT R10, R10, 0x1, RZ, 0x3c, !PT ;  /* 0x000000010a0a7812 */ /* 0x000fe200078e3cff */
[----:B------:R-:W-:Y:S01]  /*5080*/  @!UP0 UIADD3 UR8, UPT, UPT, UR31, 0x3200, URZ ;  /* 0x000032001f088890 */ /* 0x000fe2000fffe0ff */
[----:B------:R-:W-:Y:S01]  /*5090*/  @!P2 R2UR UR4, R2 ;  /* 0x000000000204a2ca */ /* 0x000fe200000e0000 */
[----:B------:R-:W-:Y:S01]  /*50a0*/  @!UP0 UIADD3 UR9, UPT, UPT, UR31, 0x98, URZ ;  /* 0x000000981f098890 */ /* 0x000fe2000fffe0ff */
[----:B------:R-:W-:Y:S01]  /*50b0*/  LOP3.LUT R9, R9, 0x1, RZ, 0x3c, !PT ;  /* 0x0000000109097812 */ /* 0x000fe200078e3cff */
[----:B------:R-:W-:Y:S01]  /*50c0*/  VOTEU.ALL UP0, P2 ;  /* 0x0000000000ff7886 */ /* 0x000fe20001000000 */
[----:B------:R-:W-:Y:S02]  /*50d0*/  UIADD3 UR21, UPT, UPT, UR14, UR63, URZ ;  /* 0x0000003f0e157290 */ /* 0x000fe4000fffe0ff */
[----:B------:R-:W-:Y:S01]  /*50e0*/  UPLOP3.LUT UP4, UPT, UPT, UPT, UPT, 0x80, 0x8 ;  /* 0x000000000008789c */ /* 0x000fe20003f8f070 */
[----:B------:R-:W-:Y:S02]  /*50f0*/  IMAD.U32 R2, RZ, RZ, UR5 ;  /* 0x00000005ff027e24 */ /* 0x000fe4000f8e00ff */
[----:B------:R-:W-:Y:S04]  /*5100*/  UIADD3 UR50, UPT, UPT, UR15, UR7, URZ ;  /* 0x000000070f327290 */ /* 0x000fe8000fffe0ff */
[----:B------:R-:W-:Y:S01]  /*5110*/  IMAD.U32 R3, RZ, RZ, UR4 ;  /* 0x00000004ff037e24 */ /* 0x000fe2000f8e00ff */
[----:B------:R-:W-:Y:S04]  /*5120*/  @!P2 R2UR UR4, R2 ;  /* 0x000000000204a2ca */ /* 0x000fe800000e0000 */
[----:B------:R-:W-:Y:S11]  /*5130*/  @!P2 R2UR UR5, R3 ;  /* 0x000000000305a2ca */ /* 0x000ff600000e0000 */
[----:B------:R-:W-:Y:S02]  /*5140*/  @!UPT UIADD3 URZ, UPT, UPT, URZ, URZ, URZ ;  /* 0x000000fffffff290 */ /* 0x000fe4000fffe0ff */
[----:B------:R1:W-:Y:S01]  /*5150*/  @!UP0 UTMALDG.4D.IM2COL [UR8], [UR4], UR6 ;  /* 0x00000008040083b4 */ /* 0x0003e20008058006 */
[----:B------:R1:W-:Y:S01]  /*5160*/  @!P2 SYNCS.ARRIVE.TRANS64.RED.A0TR RZ, [UR31+0x98], R0 ;  /* 0x00009800ffffa9a7 */ /* 0x0003e2000830041f */
[----:B------:R-:W-:Y:S01]  /*5170*/  SYNCS.ARRIVE.TRANS64.RED.A1T0 RZ, [UR56], RZ ;  /* 0x000000ffffff79a7 */ /* 0x000fe20008100438 */
[----:B------:R-:W-:Y:S05]  /*5180*/  BRA.U UP2, `(.L_x_82) ;  /* 0xfffffff102447547 */ /* 0x000fea000b83ffff */
[----:B------:R-:W-:-:S04]  /*5190*/  SHF.L.U32 R2, R10, 0x1f, RZ ;  /* 0x0000001f0a027819 */ /* 0x000fc800000006ff */
[----:B------:R-:W2:Y:S02]  /*51a0*/  SYNCS.PHASECHK.TRANS64.TRYWAIT P0, [UR31+0xa0], R2 ;  /* 0x0000a002ff0075a7 */ /* 0x000ea4000800111f */
[----:B--2---:R-:W-:Y:S05]  /*51b0*/  @!P0 BRA `(.L_x_83) ;  /* 0x0000004000448947 */ /* 0x004fea0003800000 */
.L_x_178:
[----:B------:R-:W2:Y:S02]  /*51c0*/  SYNCS.PHASECHK.TRANS64.TRYWAIT P0, [UR31+0xa8], R2 ;  /* 0x0000a802ff0075a7 */ /* 0x000ea4000800111f */
[----:B--2---:R-:W-:Y:S05]  /*51d0*/  @!P0 BRA `(.L_x_84) ;  /* 0x0000004000548947 */ /* 0x004fea0003800000 */
.L_x_180:
[----:B------:R-:W2:Y:S02]  /*51e0*/  SYNCS.PHASECHK.TRANS64.TRYWAIT P0, [UR31+0xb0], R2 ;  /* 0x0000b002ff0075a7 */ /* 0x000ea4000800111f */
[----:B--2---:R-:W-:Y:S05]  /*51f0*/  @!P0 BRA `(.L_x_85) ;  /* 0x0000004000648947 */ /* 0x004fea0003800000 */
.L_x_182:
[----:B-1----:R-:W-:-:S07]  /*5200*/  MOV R0, UR31 ;  /* 0x0000001f00007c02 */ /* 0x002fce0008000f00 */
.L_x_86:
[----:B-1----:R-:W-:-:S04]  /*5210*/  SHF.L.U32 R2, R10, 0x1f, RZ ;  /* 0x0000001f0a027819 */ /* 0x002fc800000006ff */
[----:B------:R1:W2:Y:S03]  /*5220*/  SYNCS.PHASECHK.TRANS64.TRYWAIT P0, [R0+URZ+0xb8], R2 ;  /* 0x0000b802000075a7 */ /* 0x0002a600080011ff */
[----:B--2---:R-:W-:Y:S05]  /*5230*/  @!P0 NANOSLEEP.SYNCS 0x989680 ;  /* 0x009896800000895d */ /* 0x004fea0003900000 */
[----:B------:R-:W2:Y:S02]  /*5240*/  @!P0 SYNCS.PHASECHK.TRANS64 P0, [R0+URZ+0xb8], R2 ;  /* 0x0000b802000085a7 */ /* 0x000ea400080010ff */
[----:B--2---:R-:W-:Y:S05]  /*5250*/  @P0 EXIT ;  /* 0x000000000000094d */ /* 0x004fea0003800000 */
[----:B------:R-:W-:Y:S05]  /*5260*/  BRA `(.L_x_86) ;  /* 0xfffffffc00e87947 */ /* 0x000fea000383ffff */
.L_x_71:
[----:B------:R-:W-:-:S06]  /*5270*/  UISETP.GE.AND UP0, UPT, UR18, 0x4, UPT ;  /* 0x000000041200788c */ /* 0x000fcc000bf06270 */
[----:B------:R-:W-:-:S13]  /*5280*/  PLOP3.LUT P0, PT, PT, PT, UP0, 0x80, 0x8 ;  /* 0x000000000008781c */ /* 0x000fda0003f0f008 */
[----:B-1----:R-:W-:Y:S05]  /*5290*/  @!P0 EXIT ;  /* 0x000000000000894d */ /* 0x002fea0003800000 */
[----:B------:R-:W1:Y:S08]  /*52a0*/  S2UR UR4, SR_CgaCtaId ;  /* 0x00000000000479c3 */ /* 0x000e700000008800 */
[----:B------:R-:W-:Y:S01]  /*52b0*/  BAR.SYNC.DEFER_BLOCKING 0x6, 0xa0 ;  /* 0x0182800000007b1d */ /* 0x000fe20000010000 */
[----:B------:R-:W-:Y:S02]  /*52c0*/  IMAD.SHL.U32 R6, R48, 0x20, RZ ;  /* 0x0000002030067824 */ /* 0x000fe400078e00ff */
[----:B------:R-:W-:-:S02]  /*52d0*/  HFMA2 R62, -RZ, RZ, 0, 1.9073486328125e-06 ;  /* 0x00000020ff3e7431 */ /* 0x000fc400000001ff */
[C---:B------:R-:W-:Y:S01]  /*52e0*/  IMAD.SHL.U32 R0, R48.reuse, 0x4, RZ ;  /* 0x0000000430007824 */ /* 0x040fe200078e00ff */
[C---:B------:R-:W-:Y:S01]  /*52f0*/  LOP3.LUT P0, RZ, R48.reuse, 0x4, RZ, 0xc0, !PT ;  /* 0x0000000430ff7812 */ /* 0x040fe2000780c0ff */
[----:B------:R-:W-:Y:S01]  /*5300*/  IMAD.SHL.U32 R47, R48, 0x10, RZ ;  /* 0x00000010302f7824 */ /* 0x000fe200078e00ff */
[----:B------:R-:W-:Y:S01]  /*5310*/  UMOV UR48, 0x400 ;  /* 0x0000040000307882 */ /* 0x000fe20000000000 */
[----:B------:R-:W-:Y:S01]  /*5320*/  LOP3.LUT R3, R6, 0xc0, RZ, 0xc0, !PT ;  /* 0x000000c006037812 */ /* 0x000fe200078ec0ff */
[----:B------:R-:W2:Y:S01]  /*5330*/  LDC.64 R42, c[0x0][0x8b0] ;  /* 0x00022c00ff2a7b82 */ /* 0x000ea20000000a00 */
[----:B------:R-:W-:Y:S01]  /*5340*/  IMAD.U32 R23, R48, 0x10000, RZ ;  /* 0x0001000030177824 */ /* 0x000fe200078e00ff */
[----:B------:R-:W-:Y:S01]  /*5350*/  LOP3.LUT R47, R47, 0x600, RZ, 0xc0, !PT ;  /* 0x000006002f2f7812 */ /* 0x000fe200078ec0ff */
[----:B------:R-:W-:Y:S01]  /*5360*/  IMAD.MOV.U32 R46, RZ, RZ, 0x1 ;  /* 0x00000001ff2e7424 */ /* 0x000fe200078e00ff */
[----:B------:R-:W-:Y:S01]  /*5370*/  LOP3.LUT R0, R3, 0x18, R0, 0xf8, !PT ;  /* 0x0000001803007812 */ /* 0x000fe200078ef800 */
[----:B------:R-:W-:Y:S01]  /*5380*/  IMAD.MOV.U32 R22, RZ, RZ, RZ ;  /* 0x000000ffff167224 */ /* 0x000fe200078e00ff */
[----:B------:R-:W-:-:S02]  /*5390*/  SHF.R.U32.HI R3, RZ, 0x1, R48 ;  /* 0x00000001ff037819 */ /* 0x000fc40000011630 */
[----:B------:R-:W-:Y:S01]  /*53a0*/  CS2R R44, SRZ ;  /* 0x00000000002c7805 */ /* 0x000fe2000001ff00 */
[----:B------:R-:W3:Y:S01]  /*53b0*/  LDC.64 R40, c[0x0][0x8a8] ;  /* 0x00022a00ff287b82 */ /* 0x000ee20000000a00 */
[--C-:B------:R-:W-:Y:S01]  /*53c0*/  LOP3.LUT R47, R47, 0x20, R6.reuse, 0xf8, !PT ;  /* 0x000000202f2f7812 */ /* 0x100fe200078ef806 */
[----:B------:R-:W4:Y:S01]  /*53d0*/  LDCU UR60, c[0x0][0x370] ;  /* 0x00006e00ff3c77ac */ /* 0x000f220008000800 */
[----:B------:R-:W-:Y:S02]  /*53e0*/  LOP3.LUT R0, R0, 0x8, R3, 0x78, !PT ;  /* 0x0000000800007812 */ /* 0x000fe400078e7803 */
[----:B------:R-:W-:Y:S01]  /*53f0*/  LOP3.LUT R47, R47, 0x100, R6, 0xf8, !PT ;  /* 0x000001002f2f7812 */ /* 0x000fe200078ef806 */
[----:B------:R-:W2:Y:S01]  /*5400*/  LDCU UR45, c[0x0][0xb0c] ;  /* 0x00016180ff2d77ac */ /* 0x000ea20008000800 */
[----:B------:R-:W-:Y:S02]  /*5410*/  LOP3.LUT R48, R48, 0x60, RZ, 0xc0, !PT ;  /* 0x0000006030307812 */ /* 0x000fe400078ec0ff */
[----:B------:R-:W-:Y:S01]  /*5420*/  LOP3.LUT R47, R47, R0, RZ, 0xfc, !PT ;  /* 0x000000002f2f7212 */ /* 0x000fe200078efcff */
[----:B-1----:R-:W-:Y:S01]  /*5430*/  ULEA UR48, UR4, UR48, 0x18 ;  /* 0x0000003004307291 */ /* 0x002fe2000f8ec0ff */
[----:B------:R-:W-:Y:S01]  /*5440*/  LOP3.LUT R23, R23, 0x600000, RZ, 0xc0, !PT ;  /* 0x0060000017177812 */ /* 0x000fe200078ec0ff */
[----:B------:R-:W1:Y:S01]  /*5450*/  LDCU.64 UR4, c[0x0][0x890] ;  /* 0x00011200ff0477ac */ /* 0x000e620008000a00 */
[----:B------:R-:W-:Y:S01]  /*5460*/  SEL R62, R62, 0xffffffe0, !P0 ;  /* 0xffffffe03e3e7807 */ /* 0x000fe20004000000 */
[----:B------:R-:W2:Y:S05]  /*5470*/  LDCU UR38, c[0x0][0xb30] ;  /* 0x00016600ff2677ac */ /* 0x000eaa0008000800 */
[----:B------:R-:W4:Y:S01]  /*5480*/  LDS R2, [UR48+0x120] ;  /* 0x00012030ff027984 */ /* 0x000f220008000800 */
[----:B------:R-:W2:Y:S01]  /*5490*/  LDCU.64 UR54, c[0x0][0x888] ;  /* 0x00011100ff3677ac */ /* 0x000ea20008000a00 */
[----:B------:R-:W2:Y:S01]  /*54a0*/  LDCU.64 UR46, c[0x0][0xb28] ;  /* 0x00016500ff2e77ac */ /* 0x000ea20008000a00 */
[----:B------:R-:W2:Y:S01]  /*54b0*/  LDCU.128 UR56, c[0x0][0xb10] ;  /* 0x00016200ff3877ac */ /* 0x000ea20008000c00 */
[----:B-1----:R-:W-:-:S02]  /*54c0*/  IMAD.U32 R52, RZ, RZ, UR4 ;  /* 0x00000004ff347e24 */ /* 0x002fc4000f8e00ff */
[----:B------:R-:W-:Y:S01]  /*54d0*/  IMAD.U32 R51, RZ, RZ, UR5 ;  /* 0x00000005ff337e24 */ /* 0x000fe2000f8e00ff */
[----:B------:R-:W1:Y:S01]  /*54e0*/  LDCU.64 UR4, c[0x0][0xa90] ;  /* 0x00015200ff0477ac */ /* 0x000e620008000a00 */
[----:B------:R-:W2:Y:S01]  /*54f0*/  LDCU UR53, c[0x0][0x374] ;  /* 0x00006e80ff3577ac */ /* 0x000ea20008000800 */
[----:B------:R-:W-:Y:S01]  /*5500*/  UMOV UR52, URZ ;  /* 0x000000ff00347c82 */ /* 0x000fe20008000000 */
[----:B------:R-:W-:Y:S01]  /*5510*/  UMOV UR49, URZ ;  /* 0x000000ff00317c82 */ /* 0x000fe20008000000 */
[----:B-1----:R-:W-:Y:S02]  /*5520*/  IMAD.U32 R54, RZ, RZ, UR4 ;  /* 0x00000004ff367e24 */ /* 0x002fe4000f8e00ff */
[----:B------:R-:W-:Y:S01]  /*5530*/  IMAD.U32 R53, RZ, RZ, UR5 ;  /* 0x00000005ff357e24 */ /* 0x000fe2000f8e00ff */
[----:B------:R-:W1:Y:S01]  /*5540*/  LDCU.128 UR4, c[0x0][0xa80] ;  /* 0x00015000ff0477ac */ /* 0x000e620008000c00 */
[C---:B----4-:R-:W-:Y:S01]  /*5550*/  VIADD R3, R2.reuse, 0x80 ;  /* 0x0000008002037836 */ /* 0x050fe20000000000 */
[----:B------:R-:W-:-:S04]  /*5560*/  LOP3.LUT R2, R2, 0xffff, RZ, 0xc0, !PT ;  /* 0x0000ffff02027812 */ /* 0x000fc800078ec0ff */
[----:B------:R-:W-:-:S05]  /*5570*/  LOP3.LUT R3, R3, 0xffff, RZ, 0xc0, !PT ;  /* 0x0000ffff03037812 */ /* 0x000fca00078ec0ff */
[----:B------:R4:W-:Y:S01]  /*5580*/  STL.64 [R1], R2 ;  /* 0x0000000201007387 */ /* 0x0009e20000100a00 */
[----:B-1----:R-:W-:Y:S01]  /*5590*/  MOV R58, UR4 ;  /* 0x00000004003a7c02 */ /* 0x002fe20008000f00 */
[----:B------:R-:W-:Y:S01]  /*55a0*/  UIADD3 UR4, UPT, UPT, UR48, 0x200, URZ ;  /* 0x0000020030047890 */ /* 0x000fe2000fffe0ff */
[----:B------:R-:W-:Y:S02]  /*55b0*/  IMAD.U32 R57, RZ, RZ, UR5 ;  /* 0x00000005ff397e24 */ /* 0x000fe4000f8e00ff */
[----:B------:R-:W-:Y:S02]  /*55c0*/  IMAD.U32 R56, RZ, RZ, UR6 ;  /* 0x00000006ff387e24 */ /* 0x000fe4000f8e00ff */
[----:B------:R-:W-:Y:S02]  /*55d0*/  IMAD.U32 R55, RZ, RZ, UR7 ;  /* 0x00000007ff377e24 */ /* 0x000fe4000f8e00ff */
[----:B--23--:R-:W-:-:S07]  /*55e0*/  IMAD.U32 R61, RZ, RZ, UR4 ;  /* 0x00000004ff3d7e24 */ /* 0x00cfce000f8e00ff */
.L_x_130:
[----:B----4-:R-:W-:Y:S04]  /*55f0*/  SHF.L.U32 R2, R44, 0x1f, RZ ;  /* 0x0000001f2c027819 */ /* 0x010fe800000006ff */
[----:B-1----:R-:W1:Y:S02]  /*5600*/  SYNCS.PHASECHK.TRANS64.TRYWAIT P0, [UR48+0xd0], R2 ;  /* 0x0000d002ff0075a7 */ /* 0x002e640008001130 */
[----:B-1-3--:R-:W-:Y:S05]  /*5610*/  @!P0 BRA `(.L_x_87) ;  /* 0x0000003c00748947 */ /* 0x00afea0003800000 */
.L_x_184:
[----:B------:R-:W2:Y:S01]  /*5620*/  LDS.128 R4, [UR48+0x110] ;  /* 0x00011030ff047984 */ /* 0x000ea20008000c00 */
[----:B------:R-:W-:Y:S01]  /*5630*/  UIADD3 UR4, UPT, UPT, UR48, 0xd8, URZ ;  /* 0x000000d830047890 */ /* 0x000fe2000fffe0ff */
[----:B-1----:R-:W-:Y:S01]  /*5640*/  IMAD R2, R22, 0x4, R1 ;  /* 0x0000000416027824 */ /* 0x002fe200078e0201 */
[----:B------:R-:W-:Y:S01]  /*5650*/  UISETP.GE.AND UP0, UPT, UR39, 0x1, UPT ;  /* 0x000000012700788c */ /* 0x000fe2000bf06270 */
[----:B------:R-:W-:Y:S01]  /*5660*/  @!PT LDS RZ, [RZ] ;  /* 0x00000000fffff984 */ /* 0x000fe20000000800 */
[----:B------:R-:W-:Y:S01]  /*5670*/  @!PT LDS RZ, [RZ] ;  /* 0x00000000fffff984 */ /* 0x000fe20000000800 */
[----:B------:R-:W-:Y:S01]  /*5680*/  @!PT LDS RZ, [RZ] ;  /* 0x00000000fffff984 */ /* 0x000fe20000000800 */
[----:B------:R-:W-:Y:S01]  /*5690*/  @!PT LDS RZ, [RZ] ;  /* 0x00000000fffff984 */ /* 0x000fe20000000800 */
[----:B------:R1:W-:Y:S06]  /*56a0*/  MEMBAR.ALL.CTA ;  /* 0x0000000000007992 */ /* 0x0003ec0000008000 */
[----:B-1----:R-:W1:Y:S01]  /*56b0*/  FENCE.VIEW.ASYNC.S ;  /* 0x00000000000073c6 */ /* 0x002e620000000000 */
[----:B------:R-:W-:Y:S09]  /*56c0*/  UPRMT UR4, URZ, 0x654, UR4 ;  /* 0x00000654ff047896 */ /* 0x000ff20008000004 */
[----:B-1----:R-:W-:Y:S01]  /*56d0*/  SYNCS.ARRIVE.TRANS64.RED.A1T0 RZ, [UR4], RZ ;  /* 0x000000ffffff79a7 */ /* 0x002fe20008100404 */
[----:B------:R-:W5:Y:S01]  /*56e0*/  LDL R2, [R2] ;  /* 0x0000000002027983 */ /* 0x000f620000100800 */
[----:B--2---:R-:W-:Y:S11]  /*56f0*/  LOP3.LUT P0, RZ, R6, 0x1, RZ, 0xc0, !PT ;  /* 0x0000000106ff7812 */ /* 0x004ff6000780c0ff */
[----:B------:R-:W-:Y:S02]  /*5700*/  @!UPT UIADD3 URZ, UPT, UPT, URZ, URZ, URZ ;  /* 0x000000fffffff290 */ /* 0x000fe4000fffe0ff */
[----:B------:R-:W-:Y:S01]  /*5710*/  VOTEU.ANY UP1, P0 ;  /* 0x0000000000ff7886 */ /* 0x000fe20000020100 */
[----:B------:R-:W-:Y:S01]  /*5720*/  PLOP3.LUT P0, PT, PT, PT, UP1, 0x80, 0x8 ;  /* 0x000000000008781c */ /* 0x000fe20003f0f018 */
[----:B------:R-:W-:Y:S11]  /*5730*/  UP2UR UR61, UPR, URZ, 0x2 ;  /* 0x00000002ff3d7883 */ /* 0x000ff60008000000 */
[----:B------:R-:W-:Y:S01]  /*5740*/  @!UPT UIADD3 URZ, UPT, UPT, URZ, URZ, URZ ;  /* 0x000000fffffff290 */ /* 0x000fe2000fffe0ff */
[----:B------:R-:W-:Y:S02]  /*5750*/  @P0 MOV R3, R4 ;  /* 0x0000000400030202 */ /* 0x000fe40000000f00 */
[----:B------:R-:W-:Y:S02]  /*5760*/  @P0 LOP3.LUT R0, R5, 0xffff, RZ, 0xc0, !PT ;  /* 0x0000ffff05000812 */ /* 0x000fe400078ec0ff */
[----:B------:R-:W-:Y:S02]  /*5770*/  @P0 R2UR UR5, R3 ;  /* 0x00000000030502ca */ /* 0x000fe400000e0000 */
[----:B------:R-:W-:Y:S11]  /*5780*/  @P0 R2UR UR4, R0 ;  /* 0x00000000000402ca */ /* 0x000ff600000e0000 */
[----:B------:R-:W-:Y:S02]  /*5790*/  @UP1 UMOV UR37, UR5 ;  /* 0x0000000500251c82 */ /* 0x000fe40008000000 */
[----:B------:R-:W-:Y:S01]  /*57a0*/  @UP1 UMOV UR36, UR4 ;  /* 0x0000000400241c82 */ /* 0x000fe20008000000 */
[----:B------:R-:W-:Y:S05]  /*57b0*/  BRA.U !UP0, `(.L_x_88) ;  /* 0x0000000108cc7547 */ /* 0x000fea000b800000 */
[----:B------:R-:W1:Y:S01]  /*57c0*/  LDCU UR9, c[0x0][0xb20] ;  /* 0x00016400ff0977ac */ /* 0x000e620008000800 */
[----:B------:R-:W-:Y:S02]  /*57d0*/  UIMAD.WIDE.U32 UR4, UR53, UR59, URZ ;  /* 0x0000003b350472a5 */ /* 0x000fe4000f8e00ff */
[----:B------:R-:W-:Y:S02]  /*57e0*/  UIMAD.WIDE.U32 UR6, UR60, UR56, URZ ;  /* 0x000000383c0672a5 */ /* 0x000fe4000f8e00ff */
[----:B------:R-:W-:Y:S02]  /*57f0*/  UIMAD.WIDE.U32 UR10, UR36, UR59, URZ ;  /* 0x0000003b240a72a5 */ /* 0x000fe4000f8e00ff */
[----:B------:R-:W-:Y:S02]  /*5800*/  UISETP.NE.AND UP0, UPT, UR58, 0x1, UPT ;  /* 0x000000013a00788c */ /* 0x000fe4000bf05270 */
[----:B------:R-:W-:Y:S02]  /*5810*/  UISETP.NE.AND UP1, UPT, UR45, 0x1, UPT ;  /* 0x000000012d00788c */ /* 0x000fe4000bf25270 */
[----:B------:R-:W-:Y:S02]  /*5820*/  UISETP.NE.AND UP2, UPT, UR39, 0x1, UPT ;  /* 0x000000012700788c */ /* 0x000fe4000bf45270 */
[----:B------:R-:W-:Y:S01]  /*5830*/  UIMAD.WIDE.U32 UR12, UR37, UR56, URZ ;  /* 0x00000038250c72a5 */ /* 0x000fe2000f8e00ff */
[----:B------:R-:W-:Y:S01]  /*5840*/  UMOV UR4, UR5 ;  /* 0x0000000500047c82 */ /* 0x000fe20008000000 */
[----:B------:R-:W-:Y:S01]  /*5850*/  UMOV UR6, UR11 ;  /* 0x0000000b00067c82 */ /* 0x000fe20008000000 */
[----:B-1----:R-:W-:Y:S03]  /*5860*/  USHF.R.U32.HI UR8, URZ, UR9, UR4 ;  /* 0x00000009ff087299 */ /* 0x002fe60008011604 */
[----:B------:R-:W-:Y:S02]  /*5870*/  UMOV UR4, UR7 ;  /* 0x0000000700047c82 */ /* 0x000fe40008000000 */
[----:B------:R-:W-:Y:S02]  /*5880*/  USHF.R.U32.HI UR5, URZ, UR57, UR4 ;  /* 0x00000039ff057299 */ /* 0x000fe40008011604 */
[----:B------:R-:W-:Y:S02]  /*5890*/  USEL UR4, UR53, UR8, !UP0 ;  /* 0x0000000835047287 */ /* 0x000fe4000c000000 */
[----:B------:R-:W-:Y:S02]  /*58a0*/  USHF.R.U32.HI UR8, URZ, UR9, UR6 ;  /* 0x00000009ff087299 */ /* 0x000fe40008011606 */
[----:B------:R-:W-:Y:S02]  /*58b0*/  UIMAD.WIDE.U32 UR6, UR4, UR46, URZ ;  /* 0x0000002e040672a5 */ /* 0x000fe4000f8e00ff */
[----:B------:R-:W-:Y:S02]  /*58c0*/  USEL UR9, UR60, UR5, !UP1 ;  /* 0x000000053c097287 */ /* 0x000fe4000c800000 */
[----:B------:R-:W-:Y:S02]  /*58d0*/  USEL UR8, UR36, UR8, !UP0 ;  /* 0x0000000824087287 */ /* 0x000fe4000c000000 */
[----:B------:R-:W-:Y:S01]  /*58e0*/  UIMAD.WIDE.U32 UR10, UR9, UR46, URZ ;  /* 0x0000002e090a72a5 */ /* 0x000fe2000f8e00ff */
[----:B------:R-:W-:Y:S01]  /*58f0*/  UMOV UR6, UR7 ;  /* 0x0000000700067c82 */ /* 0x000fe20008000000 */
[----:B------:R-:W-:Y:S01]  /*5900*/  UMOV UR5, UR13 ;  /* 0x0000000d00057c82 */ /* 0x000fe20008000000 */
[----:B------:R-:W-:Y:S02]  /*5910*/  @UP2 USHF.R.U32.HI UR4, URZ, UR47, UR6 ;  /* 0x0000002fff042299 */ /* 0x000fe40008011606 */
[----:B------:R-:W-:Y:S02]  /*5920*/  USHF.R.U32.HI UR5, URZ, UR57, UR5 ;  /* 0x00000039ff057299 */ /* 0x000fe40008011605 */
[----:B------:R-:W-:Y:S02]  /*5930*/  UIMAD UR4, UR39, UR4, URZ ;  /* 0x00000004270472a4 */ /* 0x000fe4000f8e02ff */
[----:B------:R-:W-:Y:S02]  /*5940*/  USEL UR5, UR37, UR5, !UP1 ;  /* 0x0000000525057287 */ /* 0x000fe4000c800000 */
[----:B------:R-:W-:Y:S01]  /*5950*/  UISETP.GE.AND UP0, UPT, UR8, UR4, UPT ;  /* 0x000000040800728c */ /* 0x000fe2000bf06270 */
[----:B------:R-:W-:Y:S01]  /*5960*/  UMOV UR6, UR11 ;  /* 0x0000000b00067c82 */ /* 0x000fe20008000000 */
[----:B------:R-:W-:Y:S02]  /*5970*/  UIMAD.WIDE.U32 UR10, UR8, UR46, URZ ;  /* 0x0000002e080a72a5 */ /* 0x000fe4000f8e00ff */
[----:B------:R-:W-:Y:S04]  /*5980*/  @UP2 USHF.R.U32.HI UR9, URZ, UR47, UR6 ;  /* 0x0000002fff092299 */ /* 0x000fe80008011606 */
[----:B------:R-:W-:Y:S01]  /*5990*/  UIMAD UR6, UR39, UR9, URZ ;  /* 0x00000009270672a4 */ /* 0x000fe2000f8e02ff */
[----:B------:R-:W-:Y:S03]  /*59a0*/  UMOV UR4, UR11 ;  /* 0x0000000b00047c82 */ /* 0x000fe60008000000 */
[----:B------:R-:W-:Y:S02]  /*59b0*/  UISETP.GE.OR UP0, UPT, UR5, UR6, UP0 ;  /* 0x000000060500728c */ /* 0x000fe40008706670 */
[----:B------:R-:W-:Y:S02]  /*59c0*/  USHF.R.U32.HI UR4, URZ, UR47, UR4 ;  /* 0x0000002fff047299 */ /* 0x000fe40008011604 */
[----:B------:R-:W-:Y:S02]  /*59d0*/  UIMAD.WIDE.U32 UR6, UR5, UR46, URZ ;  /* 0x0000002e050672a5 */ /* 0x000fe4000f8e00ff */
[----:B------:R-:W-:Y:S02]  /*59e0*/  USEL UR11, UR8, UR4, !UP2 ;  /* 0x00000004080b7287 */ /* 0x000fe4000d000000 */
[----:B------:R-:W-:Y:S02]  /*59f0*/  UIADD3 UR6, UPT, UPT, -UR5, URZ, URZ ;  /* 0x000000ff05067290 */ /* 0x000fe4000fffe1ff */
[----:B------:R-:W-:Y:S02]  /*5a00*/  UIADD3 UR10, UPT, UPT, -UR11, URZ, URZ ;  /* 0x000000ff0b0a7290 */ /* 0x000fe4000fffe1ff */
[----:B------:R-:W-:Y:S02]  /*5a10*/  UIMAD UR6, UR45, UR6, UR37 ;  /* 0x000000062d0672a4 */ /* 0x000fe4000f8e0225 */
[----:B------:R-:W-:Y:S01]  /*5a20*/  UIMAD UR10, UR39, UR10, UR8 ;  /* 0x0000000a270a72a4 */ /* 0x000fe2000f8e0208 */
[----:B------:R-:W-:Y:S01]  /*5a30*/  @!UP0 UMOV UR4, UR7 ;  /* 0x0000000700048c82 */ /* 0x000fe20008000000 */
[----:B------:R-:W-:Y:S02]  /*5a40*/  UIADD3 UR7, UPT, UPT, -UR8, URZ, URZ ;  /* 0x000000ff08077290 */ /* 0x000fe4000fffe1ff */
[----:B------:R-:W-:Y:S04]  /*5a50*/  @!UP0 USHF.R.U32.HI UR4, URZ, UR47, UR4 ;  /* 0x0000002fff048299 */ /* 0x000fe80008011604 */
[----:B------:R-:W-:Y:S04]  /*5a60*/  @!UP0 USEL UR4, UR5, UR4, !UP2 ;  /* 0x0000000405048287 */ /* 0x000fe8000d000000 */
[----:B------:R-:W-:Y:S02]  /*5a70*/  @!UP0 UIMAD UR9, UR9, UR10, UR4 ;  /* 0x0000000a090982a4 */ /* 0x000fe4000f8e0204 */
[----:B------:R-:W-:Y:S02]  /*5a80*/  @!UP0 UIADD3 UR10, UPT, UPT, UR11, -UR4, URZ ;  /* 0x800000040b0a8290 */ /* 0x000fe4000fffe0ff */
[----:B------:R-:W-:Y:S02]  /*5a90*/  UIMAD UR4, UR58, UR7, UR36 ;  /* 0x000000073a0472a4 */ /* 0x000fe4000f8e0224 */
[----:B------:R-:W-:Y:S03]  /*5aa0*/  @!UP0 UIMAD UR8, UR10, UR39, UR5 ;  /* 0x000000270a0882a4 */ /* 0x000fe6000f8e0205 */
[----:B------:R-:W-:Y:S02]  /*5ab0*/  @!UP0 UMOV UR5, UR9 ;  /* 0x0000000900058c82 */ /* 0x000fe40008000000 */
[----:B------:R-:W-:Y:S02]  /*5ac0*/  UIMAD UR37, UR5, UR45, UR6 ;  /* 0x0000002d052572a4 */ /* 0x000fe4000f8e0206 */
[----:B------:R-:W-:Y:S11]  /*5ad0*/  UIMAD UR36, UR8, UR58, UR4 ;  /* 0x0000003a082472a4 */ /* 0x000ff6000f8e0204 */
[----:B------:R-:W-:Y:S01]  /*5ae0*/  @!UPT UIADD3 URZ, UPT, UPT, URZ, URZ, URZ ;  /* 0x000000fffffff290 */ /* 0x000fe2000fffe0ff */
.L_x_88:
[----:B------:R-:W-:Y:S01]  /*5af0*/  UISETP.NE.AND UP0, UPT, UR38, 0x1, UPT ;  /* 0x000000012600788c */ /* 0x000fe2000bf05270 */
[----:B------:R-:W-:Y:S01]  /*5b00*/  @P0 SHF.R.U32.HI R4, RZ, 0x10, R5 ;  /* 0x00000010ff040819 */ /* 0x000fe20000011605 */
[----:B------:R-:W-:Y:S01]  /*5b10*/  USHF.L.U32 UR41, UR21, 0x7, URZ ;  /* 0x0000000715297899 */ /* 0x000fe200080006ff */
[----:B------:R-:W-:Y:S02]  /*5b20*/  BSSY.RECONVERGENT B6, `(.L_x_89) ;  /* 0x0000034000067945 */ /* 0x000fe40003800200 */
[----:B------:R-:W-:Y:S02]  /*5b30*/  @P0 R2UR UR62, R4 ;  /* 0x00000000043e02ca */ /* 0x000fe400000e0000 */
[----:B------:R-:W-:Y:S04]  /*5b40*/  LOP3.LUT P0, RZ, R61, 0x1b0, RZ, 0xc0, !PT ;  /* 0x000001b03dff7812 */ /* 0x000fe8000780c0ff */
[----:B------:R-:W1:Y:S01]  /*5b50*/  @!UP0 LDCU.128 UR12, c[0x0][0xb10] ;  /* 0x00016200ff0c87ac */ /* 0x000e620008000c00 */
[----:B------:R-:W2:Y:S01]  /*5b60*/  @!UP0 LDCU UR5, c[0x0][0xb0c] ;  /* 0x00016180ff0587ac */ /* 0x000ea20008000800 */
[----:B------:R-:W3:Y:S01]  /*5b70*/  @!UP0 LDCU UR10, c[0x0][0xb20] ;  /* 0x00016400ff0a87ac */ /* 0x000ee20008000800 */
[----:B-1----:R-:W-:Y:S02]  /*5b80*/  UIMAD.WIDE.U32 UR8, UR37, UR12, URZ ;  /* 0x0000000c250872a5 */ /* 0x002fe4000f8e00ff */
[----:B------:R-:W-:Y:S02]  /*5b90*/  UIMAD.WIDE.U32 UR6, UR36, UR15, URZ ;  /* 0x0000000f240672a5 */ /* 0x000fe4000f8e00ff */
[----:B------:R-:W-:Y:S03]  /*5ba0*/  @!UP0 UISETP.NE.AND UP1, UPT, UR14, 0x1, UPT ;  /* 0x000000010e00888c */ /* 0x000fe6000bf25270 */
[----:B------:R-:W-:Y:S01]  /*5bb0*/  @!UP0 UMOV UR4, UR9 ;  /* 0x0000000900048c82 */ /* 0x000fe20008000000 */
[----:B--2---:R-:W-:Y:S02]  /*5bc0*/  @!UP0 UISETP.NE.AND UP2, UPT, UR5, 0x1, UPT ;  /* 0x000000010500888c */ /* 0x004fe4000bf45270 */
[----:B------:R-:W-:Y:S01]  /*5bd0*/  @!UP0 USHF.R.U32.HI UR4, URZ, UR13, UR4 ;  /* 0x0000000dff048299 */ /* 0x000fe20008011604 */
[----:B------:R-:W-:Y:S02]  /*5be0*/  @!UP0 UMOV UR6, UR7 ;  /* 0x0000000700068c82 */ /* 0x000fe40008000000 */
[----:B---3--:R-:W-:Y:S02]  /*5bf0*/  @!UP0 USHF.R.U32.HI UR6, URZ, UR10, UR6 ;  /* 0x0000000aff068299 */ /* 0x008fe40008011606 */
[----:B------:R-:W-:Y:S02]  /*5c00*/  @!UP0 USEL UR7, UR37, UR4, !UP2 ;  /* 0x0000000425078287 */ /* 0x000fe4000d000000 */
[----:B------:R-:W-:Y:S04]  /*5c10*/  @!UP0 USEL UR6, UR36, UR6, !UP1 ;  /* 0x0000000624068287 */ /* 0x000fe8000c800000 */
[----:B------:R-:W-:Y:S02]  /*5c20*/  @!UP0 UIADD3 UR4, UPT, UPT, -UR7, UR6, URZ ;  /* 0x0000000607048290 */ /* 0x000fe4000fffe1ff */
[----:B------:R-:W-:Y:S02]  /*5c30*/  @!UP0 UIADD3 UR6, UPT, UPT, UR7, -UR6, URZ ;  /* 0x8000000607068290 */ /* 0x000fe4000fffe0ff */
[----:B------:R-:W-:Y:S02]  /*5c40*/  @!UP0 UIMAD UR37, UR4, UR5, UR37 ;  /* 0x00000005042582a4 */ /* 0x000fe4000f8e0225 */
[----:B------:R-:W-:Y:S01]  /*5c50*/  @!UP0 UIMAD UR36, UR6, UR14, UR36 ;  /* 0x0000000e062482a4 */ /* 0x000fe2000f8e0224 */
[----:B------:R-:W-:Y:S11]  /*5c60*/  @!P0 BRA `(.L_x_90) ;  /* 0x00000000007c8947 */ /* 0x000ff60003800000 */
[----:B------:R-:W1:Y:S01]  /*5c70*/  LDCU.64 UR8, c[0x4][0x80] ;  /* 0x01001000ff0877ac */ /* 0x000e620008000a00 */
[----:B------:R-:W-:Y:S01]  /*5c80*/  MOV R16, 0x0 ;  /* 0x0000000000107802 */ /* 0x000fe20000000f00 */
[----:B------:R-:W-:Y:S02]  /*5c90*/  HFMA2 R12, -RZ, RZ, 0, 5.9604644775390625e-08 ;  /* 0x00000001ff0c7431 */ /* 0x000fe400000001ff */
[----:B------:R-:W-:Y:S01]  /*5ca0*/  IMAD.MOV.U32 R8, RZ, RZ, 0x70 ;  /* 0x00000070ff087424 */ /* 0x000fe200078e00ff */
[----:B------:R2:W3:Y:S01]  /*5cb0*/  LDC.64 R14, c[0x4][R16] ;  /* 0x01000000100e7b82 */ /* 0x0004e20000000a00 */
[----:B------:R-:W4:Y:S01]  /*5cc0*/  LDCU.64 UR6, c[0x4][0x88] ;  /* 0x01001100ff0677ac */ /* 0x000f220008000a00 */
[----:B------:R-:W-:Y:S01]  /*5cd0*/  IMAD.MOV.U32 R13, RZ, RZ, RZ ;  /* 0x000000ffff0d7224 */ /* 0x000fe200078e00ff */
[----:B------:R-:W2:Y:S01]  /*5ce0*/  LDCU.64 UR4, c[0x4][0x8] ;  /* 0x01000100ff0477ac */ /* 0x000ea20008000a00 */
[----:B-1----:R-:W-:Y:S01]  /*5cf0*/  MOV R5, UR9 ;  /* 0x0000000900057c02 */ /* 0x002fe20008000f00 */
[----:B------:R-:W-:Y:S01]  /*5d00*/  IMAD.U32 R4, RZ, RZ, UR8 ;  /* 0x00000008ff047e24 */ /* 0x000fe2000f8e00ff */
[----:B----4-:R-:W-:Y:S01]  /*5d10*/  MOV R7, UR7 ;  /* 0x0000000700077c02 */ /* 0x010fe20008000f00 */
[----:B------:R-:W-:Y:S01]  /*5d20*/  IMAD.U32 R6, RZ, RZ, UR6 ;  /* 0x00000006ff067e24 */ /* 0x000fe2000f8e00ff */
[----:B--2---:R-:W-:Y:S01]  /*5d30*/  MOV R11, UR5 ;  /* 0x00000005000b7c02 */ /* 0x004fe20008000f00 */
[----:B------:R-:W-:Y:S02]  /*5d40*/  IMAD.U32 R10, RZ, RZ, UR4 ;  /* 0x00000004ff0a7e24 */ /* 0x000fe4000f8e00ff */
[----:B------:R-:W-:Y:S07]  /*5d50*/  LEPC R20, `(.L_x_91) ;  /* 0x000000001014794e */ /* 0x000fee0000000000 */
[----:B---3-5:R-:W-:Y:S05]  /*5d60*/  CALL.ABS.NOINC R14 ;  /* 0x000000000e007343 */ /* 0x028fea0003c00000 */
.L_x_91:
[----:B------:R-:W1:Y:S01]  /*5d70*/  LDCU.64 UR8, c[0x4][0x80] ;  /* 0x01001000ff0877ac */ /* 0x000e620008000a00 */
[----:B------:R-:W2:Y:S01]  /*5d80*/  LDC.64 R16, c[0x4][R16] ;  /* 0x0100000010107b82 */ /* 0x000ea20000000a00 */
[----:B------:R-:W-:Y:S02]  /*5d90*/  HFMA2 R12, -RZ, RZ, 0, 5.9604644775390625e-08 ;  /* 0x00000001ff0c7431 */ /* 0x000fe400000001ff */
[----:B------:R-:W-:Y:S02]  /*5da0*/  IMAD.MOV.U32 R8, RZ, RZ, 0x70 ;  /* 0x00000070ff087424 */ /* 0x000fe400078e00ff */
[----:B------:R-:W-:Y:S01]  /*5db0*/  IMAD.MOV.U32 R13, RZ, RZ, RZ ;  /* 0x000000ffff0d7224 */ /* 0x000fe200078e00ff */
[----:B------:R-:W3:Y:S01]  /*5dc0*/  LDCU.64 UR6, c[0x4][0x88] ;  /* 0x01001100ff0677ac */ /* 0x000ee20008000a00 */
[----:B------:R-:W4:Y:S01]  /*5dd0*/  LDCU.64 UR4, c[0x4][0x8] ;  /* 0x01000100ff0477ac */ /* 0x000f220008000a00 */
[----:B-1----:R-:W-:Y:S02]  /*5de0*/  MOV R4, UR8 ;  /* 0x0000000800047c02 */ /* 0x002fe40008000f00 */
[----:B------:R-:W-:Y:S02]  /*5df0*/  MOV R5, UR9 ;  /* 0x0000000900057c02 */ /* 0x000fe40008000f00 */
[----:B---3--:R-:W-:Y:S01]  /*5e00*/  MOV R7, UR7 ;  /* 0x0000000700077c02 */ /* 0x008fe20008000f00 */
[----:B------:R-:W-:Y:S01]  /*5e10*/  IMAD.U32 R6, RZ, RZ, UR6 ;  /* 0x00000006ff067e24 */ /* 0x000fe2000f8e00ff */
[----:B----4-:R-:W-:Y:S01]  /*5e20*/  MOV R11, UR5 ;  /* 0x00000005000b7c02 */ /* 0x010fe20008000f00 */
[----:B------:R-:W-:Y:S02]  /*5e30*/  IMAD.U32 R10, RZ, RZ, UR4 ;  /* 0x00000004ff0a7e24 */ /* 0x000fe4000f8e00ff */
[----:B------:R-:W-:Y:S07]  /*5e40*/  LEPC R20, `(.L_x_90) ;  /* 0x000000001014794e */ /* 0x000fee0000000000 */
[----:B--2---:R-:W-:Y:S05]  /*5e50*/  CALL.ABS.NOINC R16 ;  /* 0x0000000010007343 */ /* 0x004fea0003c00000 */
.L_x_90:
[----:B------:R-:W-:Y:S05]  /*5e60*/  BSYNC.RECONVERGENT B6 ;  /* 0x0000000000067941 */ /* 0x000fea0003800200 */
.L_x_89:
[----:B------:R-:W-:Y:S02]  /*5e70*/  R2UR UR6, R60 ;  /* 0x000000003c0672ca */ /* 0x000fe400000e0000 */
[----:B------:R-:W-:Y:S02]  /*5e80*/  R2UR UR5, R52 ;  /* 0x00000000340572ca */ /* 0x000fe400000e0000 */
[----:B------:R-:W-:Y:S02]  /*5e90*/  R2UR UR4, R51 ;  /* 0x00000000330472ca */ /* 0x000fe400000e0000 */
[----:B------:R-:W-:Y:S02]  /*5ea0*/  ISETP.NE.U32.AND P4, PT, R42, RZ, PT ;  /* 0x000000ff2a00720c */ /* 0x000fe40003f85070 */
[----:B------:R-:W-:Y:S02]  /*5eb0*/  ISETP.NE.U32.AND P2, PT, RZ, UR54, PT ;  /* 0x00000036ff007c0c */ /* 0x000fe4000bf45070 */
[----:B------:R-:W-:Y:S02]  /*5ec0*/  ISETP.NE.AND.EX P4, PT, R43, RZ, PT, P4 ;  /* 0x000000ff2b00720c */ /* 0x000fe40003f85340 */
[----:B------:R-:W-:Y:S01]  /*5ed0*/  ISETP.NE.AND.EX P2, PT, RZ, UR55, PT, P2 ;  /* 0x00000037ff007c0c */ /* 0x000fe2000bf45320 */
[----:B------:R-:W-:Y:S02]  /*5ee0*/  UISETP.NE.AND UP2, UPT, UR6, URZ, UPT ;  /* 0x000000ff0600728c */ /* 0x000fe4000bf45270 */
[----:B------:R-:W-:Y:S04]  /*5ef0*/  UISETP.NE.U32.AND UP0, UPT, UR5, URZ, UPT ;  /* 0x000000ff0500728c */ /* 0x000fe8000bf05070 */
[----:B------:R-:W-:Y:S01]  /*5f00*/  UISETP.NE.AND.EX UP1, UPT, UR4, URZ, UPT, UP0 ;  /* 0x000000ff0400728c */ /* 0x000fe2000bf25300 */
[----:B------:R-:W-:Y:S01]  /*5f10*/  PLOP3.LUT P1, PT, PT, PT, UP2, 0x80, 0x8 ;  /* 0x000000000008781c */ /* 0x000fe20003f2f028 */
[----:B------:R-:W-:Y:S03]  /*5f20*/  UPLOP3.LUT UP0, UPT, UPT, UPT, UPT, 0x40, 0x4 ;  /* 0x000000000004789c */ /* 0x000fe60003f0e870 */
[----:B------:R-:W-:Y:S06]  /*5f30*/  @UP2 UPLOP3.LUT UP0, UPT, UPT, UPT, UP1, 0x80, 0x8 ;  /* 0x000000000008289c */ /* 0x000fec0003f0f010 */
[----:B------:R-:W-:Y:S01]  /*5f40*/  PLOP3.LUT P0, PT, PT, PT, UP0, 0x80, 0x8 ;  /* 0x000000000008781c */ /* 0x000fe20003f0f008 */
[----:B------:R-:W-:Y:S01]  /*5f50*/  @!UPT UIADD3 URZ, UPT, UPT, URZ, URZ, URZ ;  /* 0x000000fffffff290 */ /* 0x000fe2000fffe0ff */
[----:B------:R-:W-:Y:S11]  /*5f60*/  BRA.U !UP1, `(.L_x_92) ;  /* 0x0000000109407547 */ /* 0x000ff6000b800000 */
[----:B------:R-:W-:Y:S01]  /*5f70*/  UISETP.NE.U32.AND UP0, UPT, UR54, URZ, UPT ;  /* 0x000000ff3600728c */ /* 0x000fe2000bf05070 */
[----:B------:R-:W-:Y:S01]  /*5f80*/  R2UR UR6, R52 ;  /* 0x00000000340672ca */ /* 0x000fe200000e0000 */
[----:B------:R-:W1:Y:S01]  /*5f90*/  LDCU.64 UR8, c[0x0][0x358] ;  /* 0x00006b00ff0877ac */ /* 0x000e620008000a00 */
[----:B------:R-:W-:Y:S02]  /*5fa0*/  HFMA2 R49, -RZ, RZ, 0, 5.9604644775390625e-08 ;  /* 0x00000001ff317431 */ /* 0x000fe400000001ff */
[----:B------:R-:W-:Y:S01]  /*5fb0*/  IMAD.MOV.U32 R0, RZ, RZ, 0x1 ;  /* 0x00000001ff007424 */ /* 0x000fe200078e00ff */
[----:B------:R-:W-:Y:S06]  /*5fc0*/  UISETP.NE.AND.EX UP0, UPT, UR55, URZ, UPT, UP0 ;  /* 0x000000ff3700728c */ /* 0x000fec000bf05300 */
[----:B------:R-:W-:Y:S05]  /*5fd0*/  PLOP3.LUT P3, PT, PT, PT, UP0, 0x80, 0x8 ;  /* 0x000000000008781c */ /* 0x000fea0003f6f008 */
[----:B------:R-:W2:Y:S01]  /*5fe0*/  @UP0 LDCU.64 UR4, c[0x0][0x888] ;  /* 0x00011100ff0407ac */ /* 0x000ea20008000a00 */
[----:B------:R-:W-:Y:S07]  /*5ff0*/  @UP0 UIMAD UR6, UR51, UR6, URZ ;  /* 0x00000006330602a4 */ /* 0x000fee000f8e02ff */
[----:B------:R-:W-:Y:S01]  /*6000*/  @!P3 PRMT R49, R0, 0x7610, R49 ;  /* 0x000076100031b816 */ /* 0x000fe20000000031 */
[----:B--2---:R-:W-:Y:S06]  /*6010*/  @UP0 UIMAD.WIDE UR4, UR6, 0x4, UR4 ;  /* 0x00000004060408a5 */ /* 0x004fec000f8e0204 */
[----:B------:R-:W-:Y:S02]  /*6020*/  IMAD.U32 R4, RZ, RZ, UR4 ;  /* 0x00000004ff047e24 */ /* 0x000fe4000f8e00ff */
[----:B------:R-:W-:Y:S03]  /*6030*/  IMAD.U32 R5, RZ, RZ, UR5 ;  /* 0x00000005ff057e24 */ /* 0x000fe6000f8e00ff */
[----:B------:R-:W2:Y:S02]  /*6040*/  @!UP0 LDCU UR4, c[0x0][0x880] ;  /* 0x00011000ff0487ac */ /* 0x000ea40008000800 */
[----:B-1---5:R1:W5:Y:S02]  /*6050*/  @P3 LDG.E R27, desc[UR8][R4.64] ;  /* 0x00000008041b3981 */ /* 0x022364000c1e1900 */
[----:B-12---:R-:W-:Y:S02]  /*6060*/  @!P3 MOV R27, UR4 ;  /* 0x00000004001bbc02 */ /* 0x006fe40008000f00 */
.L_x_92:
[----:B------:R-:W-:Y:S05]  /*6070*/  @!P4 BRA `(.L_x_93) ;  /* 0x000000000024c947 */ /* 0x000fea0003800000 */
[----:B------:R-:W-:Y:S01]  /*6080*/  ISETP.NE.U32.AND P3, PT, R40, RZ, PT ;  /* 0x000000ff2800720c */ /* 0x000fe20003f65070 */
[----:B------:R-:W1:Y:S03]  /*6090*/  LDCU.64 UR4, c[0x0][0x358] ;  /* 0x00006b00ff0477ac */ /* 0x000e660008000a00 */
[----:B------:R-:W-:Y:S11]  /*60a0*/  ISETP.NE.AND.EX P3, PT, R41, RZ, PT, P3 ;  /* 0x000000ff2900720c */ /* 0x000ff60003f65330 */
[----:B------:R-:W-:Y:S02]  /*60b0*/  @!UPT UIADD3 URZ, UPT, UPT, URZ, URZ, URZ ;  /* 0x000000fffffff290 */ /* 0x000fe4000fffe0ff */
[----:B------:R-:W2:Y:S01]  /*60c0*/  @P3 LDC.64 R4, c[0x0][0x8a8] ;  /* 0x00022a00ff043b82 */ /* 0x000ea20000000a00 */
[----:B------:R-:W-:Y:S04]  /*60d0*/  @P3 IMAD R0, R42, UR51, RZ ;  /* 0x000000332a003c24 */ /* 0x000fe8000f8e02ff */
[----:B--2---:R-:W-:Y:S05]  /*60e0*/  @P3 IMAD.WIDE R4, R0, 0x4, R4 ;  /* 0x0000000400043825 */ /* 0x004fea00078e0204 */
[----:B-1---5:R1:W5:Y:S02]  /*60f0*/  @P3 LDG.E R24, desc[UR4][R4.64] ;  /* 0x0000000404183981 */ /* 0x022364000c1e1900 */
[----:B-1----:R-:W2:Y:S02]  /*6100*/  @!P3 LDC R24, c[0x0][0x8a0] ;  /* 0x00022800ff18bb82 */ /* 0x002ea40000000800 */
.L_x_93:
[----:B-----5:R-:W-:Y:S01]  /*6110*/  FSETP.NEU.AND P4, PT, R27, RZ, PT ;  /* 0x000000ff1b00720b */ /* 0x020fe20003f8d000 */
[----:B------:R-:W-:Y:S01]  /*6120*/  USHF.L.U32 UR8, UR50, 0x6, URZ ;  /* 0x0000000632087899 */ /* 0x000fe200080006ff */
[----:B------:R-:W-:Y:S01]  /*6130*/  SEL R4, RZ, 0xffffffff, P2 ;  /* 0xffffffffff047807 */ /* 0x000fe20001000000 */
[----:B------:R-:W-:Y:S01]  /*6140*/  IMAD.SHL.U32 R72, R47, 0x2, RZ ;  /* 0x000000022f487824 */ /* 0x000fe200078e00ff */
[----:B------:R-:W-:Y:S01]  /*6150*/  @P1 LOP3.LUT P2, RZ, R49, 0xff, RZ, 0xc0, !PT ;  /* 0x000000ff31ff1812 */ /* 0x000fe2000784c0ff */
[----:B------:R-:W-:Y:S01]  /*6160*/  BSSY B1, `(.L_x_94) ;  /* 0x0000047000017945 */ /* 0x000fe20003800000 */
[----:B------:R-:W-:Y:S01]  /*6170*/  @P1 SEL R0, RZ, 0xffffffff, P4 ;  /* 0xffffffffff001807 */ /* 0x000fe20002000000 */
[----:B------:R-:W-:Y:S01]  /*6180*/  IMAD.U32 R65, RZ, RZ, UR8 ;  /* 0x00000008ff417e24 */ /* 0x000fe2000f8e00ff */
[----:B------:R-:W-:Y:S01]  /*6190*/  LOP3.LUT R46, R46, 0x1, RZ, 0x3c, !PT ;  /* 0x000000012e2e7812 */ /* 0x000fe200078e3cff */
[----:B------:R-:W-:Y:S01]  /*61a0*/  VIADD R69, R72, UR48 ;  /* 0x0000003048457c36 */ /* 0x000fe20008000000 */
[----:B------:R-:W-:Y:S01]  /*61b0*/  @P0 SEL R0, R4, R0, !P2 ;  /* 0x0000000004000207 */ /* 0x000fe20005000000 */
[----:B------:R-:W-:Y:S01]  /*61c0*/  IMAD.MOV.U32 R73, RZ, RZ, 0x1 ;  /* 0x00000001ff497424 */ /* 0x000fe200078e00ff */
[----:B------:R-:W-:Y:S01]  /*61d0*/  LEA R70, R22, UR48, 0x3 ;  /* 0x0000003016467c11 */ /* 0x000fe2000f8e18ff */
[----:B------:R-:W-:Y:S01]  /*61e0*/  IMAD.IADD R25, R23, 0x1, R2 ;  /* 0x0000000117197824 */ /* 0x000fe200078e0202 */
[----:B------:R-:W-:Y:S01]  /*61f0*/  @P1 LOP3.LUT R0, R0, 0x1, RZ, 0xc0, !PT ;  /* 0x0000000100001812 */ /* 0x000fe200078ec0ff */
[----:B------:R-:W-:Y:S01]  /*6200*/  IMAD.MOV.U32 R71, RZ, RZ, RZ ;  /* 0x000000ffff477224 */ /* 0x000fe200078e00ff */
[----:B------:R-:W-:Y:S02]  /*6210*/  R2UR UR4, R57 ;  /* 0x00000000390472ca */ /* 0x000fe400000e0000 */
[----:B------:R-:W-:Y:S02]  /*6220*/  CS2R R38, SRZ ;  /* 0x0000000000267805 */ /* 0x000fe4000001ff00 */
[----:B------:R-:W-:Y:S02]  /*6230*/  ISETP.NE.U32.OR P6, PT, R0, 0x1, !P1 ;  /* 0x000000010000780c */ /* 0x000fe40004fc5470 */
[----:B------:R-:W-:Y:S02]  /*6240*/  CS2R R36, SRZ ;  /* 0x0000000000247805 */ /* 0x000fe4000001ff00 */
[----:B------:R-:W-:Y:S02]  /*6250*/  R2UR UR7, R56 ;  /* 0x00000000380772ca */ /* 0x000fe400000e0000 */
[----:B------:R-:W-:Y:S02]  /*6260*/  CS2R R30, SRZ ;  /* 0x00000000001e7805 */ /* 0x000fe4000001ff00 */
[----:B------:R-:W-:Y:S02]  /*6270*/  R2UR UR10, R58 ;  /* 0x000000003a0a72ca */ /* 0x000fe400000e0000 */
[----:B------:R-:W-:Y:S02]  /*6280*/  CS2R R28, SRZ ;  /* 0x00000000001c7805 */ /* 0x000fe4000001ff00 */
[----:B------:R-:W-:Y:S01]  /*6290*/  R2UR UR6, R54 ;  /* 0x00000000360672ca */ /* 0x000fe200000e0000 */
[----:B------:R-:W-:Y:S01]  /*62a0*/  IMAD.IADD R68, R62, 0x1, R69 ;  /* 0x000000013e447824 */ /* 0x000fe200078e0245 */
[----:B------:R-:W-:Y:S02]  /*62b0*/  R2UR UR9, R55 ;  /* 0x00000000370972ca */ /* 0x000fe400000e0000 */
[----:B------:R-:W-:Y:S01]  /*62c0*/  R2UR UR11, R53 ;  /* 0x00000000350b72ca */ /* 0x000fe200000e0000 */
[----:B------:R-:W-:Y:S01]  /*62d0*/  UIMAD.WIDE.U32 UR4, UR8, UR4, URZ ;  /* 0x00000004080472a5 */ /* 0x000fe2000f8e00ff */
[----:B------:R-:W-:Y:S02]  /*62e0*/  PLOP3.LUT P3, PT, PT, PT, UP1, 0x80, 0x8 ;  /* 0x000000000008781c */ /* 0x000fe40003f6f018 */
[----:B------:R-:W-:Y:S02]  /*62f0*/  @P6 SHF.L.U32 R0, R46, 0x1f, RZ ;  /* 0x0000001f2e006819 */ /* 0x000fe400000006ff */
[----:B------:R-:W-:Y:S01]  /*6300*/  LOP3.LUT P5, R66, R49, 0xff, RZ, 0xc0, !PT ;  /* 0x000000ff31427812 */ /* 0x000fe200078ac0ff */
[----:B------:R-:W-:Y:S01]  /*6310*/  UISETP.NE.AND UP0, UPT, UR10, 0x1, UPT ;  /* 0x000000010a00788c */ /* 0x000fe2000bf05270 */
[----:B------:R1:W3:Y:S01]  /*6320*/  @P6 SYNCS.PHASECHK.TRANS64.TRYWAIT P1, [UR48+0x80], R0 ;  /* 0x00008000ff0065a7 */ /* 0x0002e20008021130 */
[----:B------:R-:W-:Y:S01]  /*6330*/  SEL R3, RZ, 0xffffffff, P4 ;  /* 0xffffffffff037807 */ /* 0x000fe20002000000 */
[----:B------:R-:W-:Y:S01]  /*6340*/  UMOV UR4, UR5 ;  /* 0x0000000500047c82 */ /* 0x000fe20008000000 */
[----:B------:R-:W-:Y:S01]  /*6350*/  P2R R67, PR, RZ, 0x40 ;  /* 0x00000040ff437803 */ /* 0x000fe20000000000 */
[----:B------:R-:W-:Y:S03]  /*6360*/  USHF.R.U32.HI UR4, URZ, UR7, UR4 ;  /* 0x00000007ff047299 */ /* 0x000fe60008011604 */
[----:B------:R-:W-:Y:S01]  /*6370*/  @P3 SEL R3, R4, R3, !P5 ;  /* 0x0000000304033207 */ /* 0x000fe20006800000 */
[----:B------:R-:W-:Y:S02]  /*6380*/  USEL UR4, UR8, UR4, !UP0 ;  /* 0x0000000408047287 */ /* 0x000fe4000c000000 */
[----:B------:R-:W-:Y:S01]  /*6390*/  UISETP.NE.AND UP0, UPT, UR9, 0x1, UPT ;  /* 0x000000010900788c */ /* 0x000fe2000bf05270 */
[----:B------:R-:W-:Y:S01]  /*63a0*/  LOP3.LUT R3, R3, 0x1, RZ, 0xc0, !PT ;  /* 0x0000000103037812 */ /* 0x000fe200078ec0ff */
[----:B------:R-:W-:Y:S02]  /*63b0*/  UIMAD.WIDE.U32 UR6, UR4, UR6, URZ ;  /* 0x00000006040672a5 */ /* 0x000fe4000f8e00ff */
[----:B------:R-:W-:Y:S02]  /*63c0*/  IMAD.U32 R64, RZ, RZ, UR4 ;  /* 0x00000004ff407e24 */ /* 0x000fe4000f8e00ff */
[----:B------:R-:W-:Y:S01]  /*63d0*/  PLOP3.LUT P2, PT, PT, PT, UP0, 0x80, 0x8 ;  /* 0x000000000008781c */ /* 0x000fe20003f4f008 */
[----:B------:R-:W-:Y:S02]  /*63e0*/  IMAD R5, RZ, RZ, -UR4 ;  /* 0x80000004ff057e24 */ /* 0x000fe4000f8e02ff */
[----:B------:R-:W-:Y:S01]  /*63f0*/  UMOV UR5, UR7 ;  /* 0x0000000700057c82 */ /* 0x000fe20008000000 */
[----:B------:R-:W-:Y:S01]  /*6400*/  IMAD.U32 R63, RZ, RZ, UR4 ;  /* 0x00000004ff3f7e24 */ /* 0x000fe2000f8e00ff */
[----:B------:R-:W-:Y:S01]  /*6410*/  USHF.R.U32.HI UR5, URZ, UR11, UR5 ;  /* 0x0000000bff057299 */ /* 0x000fe20008011605 */
[----:B------:R-:W-:Y:S01]  /*6420*/  IMAD R65, R5, UR10, R65 ;  /* 0x0000000a05417c24 */ /* 0x000fe2000f8e0241 */
[----:B-1----:R-:W-:Y:S04]  /*6430*/  SHF.L.U32 R0, R45, 0x1f, RZ ;  /* 0x0000001f2d007819 */ /* 0x002fe800000006ff */
[----:B------:R1:W4:Y:S01]  /*6440*/  SYNCS.PHASECHK.TRANS64.TRYWAIT P0, [R70+URZ+0xe0], R0 ;  /* 0x0000e000460075a7 */ /* 0x00032200080011ff */
[----:B------:R-:W-:Y:S02]  /*6450*/  SEL R64, R64, UR5, !P2 ;  /* 0x0000000540407c07 */ /* 0x000fe4000d000000 */
[----:B------:R-:W-:Y:S03]  /*6460*/  ISETP.NE.U32.AND P2, PT, R3, 0x1, PT ;  /* 0x000000010300780c */ /* 0x000fe60003f45070 */
[----:B------:R-:W-:Y:S01]  /*6470*/  IMAD.MOV R4, RZ, RZ, -R64 ;  /* 0x000000ffff047224 */ /* 0x000fe200078e0a40 */
[----:B------:R-:W-:Y:S03]  /*6480*/  P2R R74, PR, RZ, 0x4 ;  /* 0x00000004ff4a7803 */ /* 0x000fe60000000000 */
[----:B------:R-:W-:Y:S01]  /*6490*/  IMAD R63, R4, UR9, R63 ;  /* 0x00000009043f7c24 */ /* 0x000fe2000f8e023f */
[----:B---3--:R-:W-:Y:S01]  /*64a0*/  @P6 SEL R73, RZ, 0x1, !P1 ;  /* 0x00000001ff496807 */ /* 0x008fe20004800000 */
[----:B-1----:R-:W-:Y:S06]  /*64b0*/  @!P6 BRA `(.L_x_95) ;  /* 0x000000000044e947 */ /* 0x002fec0003800000 */
[----:B------:R-:W-:Y:S01]  /*64c0*/  IMAD.MOV.U32 R38, RZ, RZ, RZ ;  /* 0x000000ffff267224 */ /* 0x000fe200078e00ff */
[----:B------:R-:W-:Y:S01]  /*64d0*/  ISETP.NE.AND P1, PT, R73, RZ, PT ;  /* 0x000000ff4900720c */ /* 0x000fe20003f25270 */
[----:B------:R-:W-:Y:S01]  /*64e0*/  BSSY B0, `(.L_x_96) ;  /* 0x0000008000007945 */ /* 0x000fe20003800000 */
[----:B------:R-:W-:Y:S02]  /*64f0*/  CS2R R30, SRZ ;  /* 0x00000000001e7805 */ /* 0x000fe4000001ff00 */
[----:B------:R-:W-:Y:S02]  /*6500*/  CS2R R28, SRZ ;  /* 0x00000000001c7805 */ /* 0x000fe4000001ff00 */
[----:B------:R-:W-:Y:S07]  /*6510*/  CS2R R36, SRZ ;  /* 0x0000000000247805 */ /* 0x000fee000001ff00 */
[----:B------:R-:W-:Y:S05]  /*6520*/  @P1 BRA `(.L_x_97) ;  /* 0x00000000000c1947 */ /* 0x000fea0003800000 */
[----:B------:R-:W-:Y:S04]  /*6530*/  SHF.L.U32 R3, R46, 0x1f, RZ ;  /* 0x0000001f2e037819 */ /* 0x000fe800000006ff */
[----:B------:R-:W1:Y:S02]  /*6540*/  SYNCS.PHASECHK.TRANS64.TRYWAIT P1, [UR48+0x80], R3 ;  /* 0x00008003ff0075a7 */ /* 0x000e640008021130 */
[----:B-1----:R-:W-:Y:S05]  /*6550*/  @!P1 BRA `(.L_x_98) ;  /* 0x0000002c00bc9947 */ /* 0x002fea0003800000 */
.L_x_97:
[----:B------:R-:W-:Y:S05]  /*6560*/  BSYNC B0 ;  /* 0x0000000000007941 */ /* 0x000fea0003800000 */
.L_x_96:
[----:B------:R-:W-:Y:S01]  /*6570*/  ISETP.NE.AND P1, PT, R74, RZ, PT ;  /* 0x000000ff4a00720c */ /* 0x000fe20003f25270 */
[----:B------:R-:W-:Y:S11]  /*6580*/  HFMA2 R71, -RZ, RZ, 0, 5.9604644775390625e-08 ;  /* 0x00000001ff477431 */ /* 0x000ff600000001ff */
[----:B------:R-:W-:Y:S01]  /*6590*/  @!UPT UIADD3 URZ, UPT, UPT, URZ, URZ, URZ ;  /* 0x000000fffffff290 */ /* 0x000fe2000fffe0ff */
[----:B------:R-:W-:Y:S05]  /*65a0*/  @P1 WARPSYNC.ALL ;  /* 0x0000000000001948 */ /* 0x000fea0003800000 */
[----:B------:R3:W1:Y:S04]  /*65b0*/  @P1 LDSM.16.M88.4 R28, [R72+UR48+0x200] ;  /* 0x00020030481c183b */ /* 0x0006680008000200 */
[----:B------:R3:W1:Y:S02]  /*65c0*/  @P1 LDSM.16.M88.4 R36, [R68+0x200] ;  /* 0x000200004424183b */ /* 0x0006640000000200 */
.L_x_95:
[----:B------:R-:W-:Y:S05]  /*65d0*/  BSYNC B1 ;  /* 0x0000000000017941 */ /* 0x000fea0003800000 */
.L_x_94:
[----:B-1----:R-:W-:Y:S04]  /*65e0*/  SHF.R.U32.HI R2, RZ, 0x15, R25 ;  /* 0x00000015ff027819 */ /* 0x002fe80000011619 */
[----:B------:R-:W-:Y:S01]  /*65f0*/  LOP3.LUT P1, RZ, R2, 0x3, R50, 0x48, !PT ;  /* 0x0000000302ff7812 */ /* 0x000fe20007824832 */
[----:B------:R-:W-:Y:S01]  /*6600*/  @!UPT UIADD3 URZ, UPT, UPT, URZ, URZ, URZ ;  /* 0x000000fffffff290 */ /* 0x000fe2000fffe0ff */
[----:B----4-:R-:W-:Y:S11]  /*6610*/  @P0 BRA `(.L_x_99) ;  /* 0x0000000000080947 */ /* 0x010ff60003800000 */
[----:B------:R-:W1:Y:S02]  /*6620*/  SYNCS.PHASECHK.TRANS64.TRYWAIT P0, [R70+URZ+0xe0], R0 ;  /* 0x0000e000460075a7 */ /* 0x000e6400080011ff */
[----:B-1----:R-:W-:Y:S05]  /*6630*/  @!P0 BRA `(.L_x_100) ;  /* 0x0000002c009c8947 */ /* 0x002fea0003800000 */
.L_x_99:
[----:B------:R-:W-:Y:S05]  /*6640*/  @!P1 BRA `(.L_x_101) ;  /* 0x0000000000409947 */ /* 0x000fea0003800000 */
[----:B------:R-:W4:Y:S01]  /*6650*/  LDCU.64 UR8, c[0x4][0x70] ;  /* 0x01000e00ff0877ac */ /* 0x000f220008000a00 */
[----:B------:R-:W-:Y:S01]  /*6660*/  MOV R3, 0x0 ;  /* 0x0000000000037802 */ /* 0x000fe20000000f00 */
[----:B------:R-:W-:Y:S02]  /*6670*/  HFMA2 R12, -RZ, RZ, 0, 5.9604644775390625e-08 ;  /* 0x00000001ff0c7431 */ /* 0x000fe400000001ff */
[----:B------:R-:W-:Y:S02]  /*6680*/  IMAD.MOV.U32 R8, RZ, RZ, 0x192 ;  /* 0x00000192ff087424 */ /* 0x000fe400078e00ff */
[----:B------:R-:W-:Y:S01]  /*6690*/  IMAD.MOV.U32 R13, RZ, RZ, RZ ;  /* 0x000000ffff0d7224 */ /* 0x000fe200078e00ff */
[----:B------:R-:W5:Y:S01]  /*66a0*/  LDCU.64 UR6, c[0x4][0x78] ;  /* 0x01000f00ff0677ac */ /* 0x000f620008000a00 */
[----:B------:R-:W1:Y:S01]  /*66b0*/  LDC.64 R2, c[0x4][R3] ;  /* 0x0100000003027b82 */ /* 0x000e620000000a00 */
[----:B------:R-:W2:Y:S01]  /*66c0*/  LDCU.64 UR4, c[0x4][0x10] ;  /* 0x01000200ff0477ac */ /* 0x000ea20008000a00 */
[----:B----4-:R-:W-:Y:S01]  /*66d0*/  MOV R5, UR9 ;  /* 0x0000000900057c02 */ /* 0x010fe20008000f00 */
[----:B------:R-:W-:Y:S01]  /*66e0*/  IMAD.U32 R4, RZ, RZ, UR8 ;  /* 0x00000008ff047e24 */ /* 0x000fe2000f8e00ff */
[----:B-----5:R-:W-:Y:S01]  /*66f0*/  MOV R7, UR7 ;  /* 0x0000000700077c02 */ /* 0x020fe20008000f00 */
[----:B------:R-:W-:Y:S01]  /*6700*/  IMAD.U32 R6, RZ, RZ, UR6 ;  /* 0x00000006ff067e24 */ /* 0x000fe2000f8e00ff */
[----:B--2---:R-:W-:Y:S01]  /*6710*/  MOV R11, UR5 ;  /* 0x00000005000b7c02 */ /* 0x004fe20008000f00 */
[----:B------:R-:W-:Y:S02]  /*6720*/  IMAD.U32 R10, RZ, RZ, UR4 ;  /* 0x00000004ff0a7e24 */ /* 0x000fe4000f8e00ff */
[----:B------:R-:W-:Y:S07]  /*6730*/  LEPC R20, `(.L_x_101) ;  /* 0x000000001014794e */ /* 0x000fee0000000000 */
[----:B-1-3--:R-:W-:Y:S05]  /*6740*/  CALL.ABS.NOINC R2 ;  /* 0x0000000002007343 */ /* 0x00afea0003c00000 */
.L_x_101:
[C---:B------:R-:W-:Y:S01]  /*6750*/  SHF.L.U32 R20, R28.reuse, 0x10, RZ ;  /* 0x000000101c147819 */ /* 0x040fe200000006ff */
[----:B------:R-:W-:Y:S05]  /*6760*/  WARPSYNC.ALL ;  /* 0x0000000000007948 */ /* 0x000fea0003800000 */
[----:B------:R-:W-:Y:S01]  /*6770*/  R2UR UR4, R25 ;  /* 0x00000000190472ca */ /* 0x000fe200000e0000 */
[----:B------:R-:W-:Y:S01]  /*6780*/  BSSY.RECONVERGENT B0, `(.L_x_102) ;  /* 0x0000050000007945 */ /* 0x000fe20003800200 */
[----:B------:R-:W-:Y:S02]  /*6790*/  LOP3.LUT R21, R28, 0xffff0000, RZ, 0xc0, !PT ;  /* 0xffff00001c157812 */ /* 0x000fe400078ec0ff */
[C---:B------:R-:W-:Y:S02]  /*67a0*/  SHF.L.U32 R26, R29.reuse, 0x10, RZ ;  /* 0x000000101d1a7819 */ /* 0x040fe400000006ff */
[----:B------:R-:W-:Y:S07]  /*67b0*/  ISETP.NE.AND P0, PT, R48, RZ, PT ;  /* 0x000000ff3000720c */ /* 0x000fee0003f05270 */
[----:B------:R-:W1:Y:S02]  /*67c0*/  LDTM.16dp256bit.x4 R4, tmem[UR4] ;  /* 0x00000004000479ee */ /* 0x000e640008120000 */
[C---:B-12---:R-:W-:Y:S01]  /*67d0*/  FMUL R0, R24.reuse, R4 ;  /* 0x0000000418007220 */ /* 0x046fe20000400000 */
[C---:B------:R-:W-:Y:S01]  /*67e0*/  FMUL R4, R24.reuse, R8 ;  /* 0x0000000818047220 */ /* 0x040fe20000400000 */
[C---:B------:R-:W-:Y:S01]  /*67f0*/  FMUL R8, R24.reuse, R12 ;  /* 0x0000000c18087220 */ /* 0x040fe20000400000 */
[C---:B------:R-:W-:Y:S01]  /*6800*/  FMUL R2, R24.reuse, R5 ;  /* 0x0000000518027220 */ /* 0x040fe20000400000 */
[C---:B------:R-:W-:Y:S01]  /*6810*/  FMUL R12, R24.reuse, R16 ;  /* 0x00000010180c7220 */ /* 0x040fe20000400000 */
[----:B------:R-:W-:Y:S01]  /*6820*/  LOP3.LUT R16, R29, 0xffff0000, RZ, 0xc0, !PT ;  /* 0xffff00001d107812 */ /* 0x000fe200078ec0ff */
[C---:B------:R-:W-:Y:S01]  /*6830*/  FMUL R3, R24.reuse, R6 ;  /* 0x0000000618037220 */ /* 0x040fe20000400000 */
[C---:B------:R-:W-:Y:S01]  /*6840*/  FMUL R7, R24.reuse, R7 ;  /* 0x0000000718077220 */ /* 0x040fe20000400000 */
[C---:B------:R-:W-:Y:S01]  /*6850*/  FFMA R0, R27.reuse, R20, R0 ;  /* 0x000000141b007223 */ /* 0x040fe20000000000 */
[C---:B------:R-:W-:Y:S01]  /*6860*/  FFMA R2, R27.reuse, R21, R2 ;  /* 0x000000151b027223 */ /* 0x040fe20000000002 */
[C---:B------:R-:W-:Y:S01]  /*6870*/  FMUL R5, R24.reuse, R9 ;  /* 0x0000000918057220 */ /* 0x040fe20000400000 */
[C---:B------:R-:W-:Y:S01]  /*6880*/  FFMA R3, R27.reuse, R26, R3 ;  /* 0x0000001a1b037223 */ /* 0x040fe20000000003 */
[----:B------:R-:W-:Y:S01]  /*6890*/  FMUL R9, R24, R13 ;  /* 0x0000000d18097220 */ /* 0x000fe20000400000 */
[----:B------:R-:W-:Y:S01]  /*68a0*/  FFMA R7, R27, R16, R7 ;  /* 0x000000101b077223 */ /* 0x000fe20000000007 */
[----:B------:R-:W-:Y:S01]  /*68b0*/  LOP3.LUT R16, R30, 0xffff0000, RZ, 0xc0, !PT ;  /* 0xffff00001e107812 */ /* 0x000fe200078ec0ff */
[----:B------:R-:W-:Y:S01]  /*68c0*/  FMUL R6, R24, R10 ;  /* 0x0000000a18067220 */ /* 0x000fe20000400000 */
[----:B------:R-:W-:Y:S01]  /*68d0*/  F2FP.BF16.F32.PACK_AB R32, R2, R0 ;  /* 0x000000000220723e */ /* 0x000fe200000010ff */
[----:B------:R-:W-:Y:S01]  /*68e0*/  FMUL R13, R24, R17 ;  /* 0x00000011180d7220 */ /* 0x000fe20000400000 */
[----:B------:R-:W-:Y:S01]  /*68f0*/  SHF.L.U32 R17, R30, 0x10, RZ ;  /* 0x000000101e117819 */ /* 0x000fe200000006ff */
[C---:B------:R-:W-:Y:S01]  /*6900*/  FMUL R10, R24.reuse, R14 ;  /* 0x0000000e180a7220 */ /* 0x040fe20000400000 */
[C---:B------:R-:W-:Y:S01]  /*6910*/  LOP3.LUT R0, R31.reuse, 0xffff0000, RZ, 0xc0, !PT ;  /* 0xffff00001f007812 */ /* 0x040fe200078ec0ff */
[----:B------:R-:W-:Y:S01]  /*6920*/  FMUL R14, R24, R18 ;  /* 0x00000012180e7220 */ /* 0x000fe20000400000 */
[----:B------:R-:W-:Y:S01]  /*6930*/  SHF.L.U32 R18, R31, 0x10, RZ ;  /* 0x000000101f127819 */ /* 0x000fe200000006ff */
[----:B------:R-:W-:Y:S01]  /*6940*/  FFMA R4, R27, R17, R4 ;  /* 0x000000111b047223 */ /* 0x000fe20000000004 */
[----:B------:R-:W-:Y:S01]  /*6950*/  F2FP.BF16.F32.PACK_AB R33, R7, R3 ;  /* 0x000000030721723e */ /* 0x000fe200000010ff */
[C---:B------:R-:W-:Y:S01]  /*6960*/  FFMA R5, R27.reuse, R16, R5 ;  /* 0x000000101b057223 */ /* 0x040fe20000000005 */
[----:B------:R-:W-:Y:S01]  /*6970*/  SHF.L.U32 R2, R36, 0x10, RZ ;  /* 0x0000001024027819 */ /* 0x000fe200000006ff */
[----:B------:R-:W-:Y:S01]  /*6980*/  FMUL R11, R24, R11 ;  /* 0x0000000b180b7220 */ /* 0x000fe20000400000 */
[----:B------:R-:W-:Y:S01]  /*6990*/  LOP3.LUT R3, R36, 0xffff0000, RZ, 0xc0, !PT ;  /* 0xffff000024037812 */ /* 0x000fe200078ec0ff */
[----:B------:R-:W-:Y:S01]  /*69a0*/  FFMA R6, R27, R18, R6 ;  /* 0x000000121b067223 */ /* 0x000fe20000000006 */
[----:B------:R-:W-:Y:S01]  /*69b0*/  SHF.L.U32 R7, R37, 0x10, RZ ;  /* 0x0000001025077819 */ /* 0x000fe200000006ff */
[----:B------:R-:W-:Y:S01]  /*69c0*/  FFMA R11, R27, R0, R11 ;  /* 0x000000001b0b7223 */ /* 0x000fe2000000000b */
[----:B------:R-:W-:Y:S01]  /*69d0*/  LOP3.LUT R0, R37, 0xffff0000, RZ, 0xc0, !PT ;  /* 0xffff000025007812 */ /* 0x000fe200078ec0ff */
[C---:B------:R-:W-:Y:S01]  /*69e0*/  FFMA R8, R27.reuse, R2, R8 ;  /* 0x000000021b087223 */ /* 0x040fe20000000008 */
[C---:B------:R-:W-:Y:S01]  /*69f0*/  FFMA R9, R27.reuse, R3, R9 ;  /* 0x000000031b097223 */ /* 0x040fe20000000009 */
[----:B------:R-:W-:Y:S01]  /*6a00*/  FMUL R15, R24, R15 ;  /* 0x0000000f180f7220 */ /* 0x000fe20000400000 */
[C---:B------:R-:W-:Y:S01]  /*6a10*/  SHF.L.U32 R2, R38.reuse, 0x10, RZ ;  /* 0x0000001026027819 */ /* 0x040fe200000006ff */
[----:B------:R-:W-:Y:S01]  /*6a20*/  FFMA R10, R27, R7, R10 ;  /* 0x000000071b0a7223 */ /* 0x000fe2000000000a */
[----:B------:R-:W-:Y:S01]  /*6a30*/  F2FP.BF16.F32.PACK_AB R34, R5, R4 ;  /* 0x000000040522723e */ /* 0x000fe200000010ff */
[----:B------:R-:W-:Y:S01]  /*6a40*/  FFMA R15, R27, R0, R15 ;  /* 0x000000001b0f7223 */ /* 0x000fe2000000000f */
[----:B------:R-:W-:Y:S01]  /*6a50*/  LOP3.LUT R3, R38, 0xffff0000, RZ, 0xc0, !PT ;  /* 0xffff000026037812 */ /* 0x000fe200078ec0ff */
[----:B------:R-:W-:Y:S01]  /*6a60*/  FMUL R19, R24, R19 ;  /* 0x0000001318137220 */ /* 0x000fe20000400000 */
[----:B------:R-:W-:Y:S01]  /*6a70*/  SHF.L.U32 R4, R39, 0x10, RZ ;  /* 0x0000001027047819 */ /* 0x000fe200000006ff */
[----:B------:R-:W-:Y:S01]  /*6a80*/  FFMA R12, R27, R2, R12 ;  /* 0x000000021b0c7223 */ /* 0x000fe2000000000c */
[----:B------:R-:W-:Y:S01]  /*6a90*/  LOP3.LUT R5, R39, 0xffff0000, RZ, 0xc0, !PT ;  /* 0xffff000027057812 */ /* 0x000fe200078ec0ff */
[----:B------:R-:W-:Y:S01]  /*6aa0*/  FFMA R13, R27, R3, R13 ;  /* 0x000000031b0d7223 */ /* 0x000fe2000000000d */
[----:B------:R-:W-:Y:S01]  /*6ab0*/  F2FP.BF16.F32.PACK_AB R35, R11, R6 ;  /* 0x000000060b23723e */ /* 0x000fe200000010ff */
[----:B------:R-:W-:Y:S01]  /*6ac0*/  FFMA R14, R27, R4, R14 ;  /* 0x000000041b0e7223 */ /* 0x000fe2000000000e */
[----:B------:R-:W-:Y:S01]  /*6ad0*/  F2FP.BF16.F32.PACK_AB R8, R9, R8 ;  /* 0x000000080908723e */ /* 0x000fe200000010ff */
[----:B------:R-:W-:Y:S01]  /*6ae0*/  FFMA R19, R27, R5, R19 ;  /* 0x000000051b137223 */ /* 0x000fe20000000013 */
[----:B------:R-:W-:Y:S01]  /*6af0*/  F2FP.BF16.F32.PACK_AB R9, R15, R10 ;  /* 0x0000000a0f09723e */ /* 0x000fe200000010ff */
[----:B------:R1:W-:Y:S01]  /*6b00*/  STSM.16.M88.4 [R69+0x200], R32 ;  /* 0x0002002045007844 */ /* 0x0003e20000000200 */
[----:B------:R-:W-:Y:S02]  /*6b10*/  F2FP.BF16.F32.PACK_AB R10, R13, R12 ;  /* 0x0000000c0d0a723e */ /* 0x000fe400000010ff */
[----:B------:R-:W-:Y:S05]  /*6b20*/  F2FP.BF16.F32.PACK_AB R11, R19, R14 ;  /* 0x0000000e130b723e */ /* 0x000fea00000010ff */
[----:B------:R1:W-:Y:S01]  /*6b30*/  STSM.16.M88.4 [R68+0x200], R8 ;  /* 0x0002000844007844 */ /* 0x0003e20000000200 */
[----:B------:R-:W-:Y:S01]  /*6b40*/  @!PT LDS RZ, [RZ] ;  /* 0x00000000fffff984 */ /* 0x000fe20000000800 */
[----:B------:R-:W-:Y:S01]  /*6b50*/  @!PT LDS RZ, [RZ] ;  /* 0x00000000fffff984 */ /* 0x000fe20000000800 */
[----:B------:R-:W-:Y:S01]  /*6b60*/  @!PT LDS RZ, [RZ] ;  /* 0x00000000fffff984 */ /* 0x000fe20000000800 */
[----:B------:R-:W-:Y:S01]  /*6b70*/  @!PT LDS RZ, [RZ] ;  /* 0x00000000fffff984 */ /* 0x000fe20000000800 */
[----:B------:R2:W-:Y:S07]  /*6b80*/  MEMBAR.ALL.CTA ;  /* 0x0000000000007992 */ /* 0x0005ee0000008000 */
[----:B--2---:R-:W2:Y:S02]  /*6b90*/  FENCE.VIEW.ASYNC.S ;  /* 0x00000000000073c6 */ /* 0x004ea40000000000 */
[----:B--2---:R-:W-:Y:S06]  /*6ba0*/  BAR.SYNC.DEFER_BLOCKING 0x1, 0x80 ;  /* 0x0042000000007b1d */ /* 0x004fec0000010000 */
[----:B------:R-:W-:Y:S05]  /*6bb0*/  @P0 BRA `(.L_x_103) ;  /* 0x0000000000300947 */ /* 0x000fea0003800000 */
[----:B------:R-:W2:Y:S01]  /*6bc0*/  LDCU.64 UR6, c[0x0][0x348] ;  /* 0x00006900ff0677ac */ /* 0x000ea20008000a00 */
[----:B------:R-:W-:Y:S02]  /*6bd0*/  R2UR UR42, R65 ;  /* 0x00000000412a72ca */ /* 0x000fe400000e0000 */
[----:B------:R-:W-:Y:S01]  /*6be0*/  R2UR UR43, R63 ;  /* 0x000000003f2b72ca */ /* 0x000fe200000e0000 */
[----:B------:R-:W-:Y:S01]  /*6bf0*/  UIADD3 UR4, UPT, UPT, UR48, 0x200, URZ ;  /* 0x0000020030047890 */ /* 0x000fe2000fffe0ff */
[----:B------:R-:W-:Y:S05]  /*6c00*/  R2UR UR44, R64 ;  /* 0x00000000402c72ca */ /* 0x000fea00000e0000 */
[----:B------:R-:W-:Y:S05]  /*6c10*/  IMAD.U32 R61, RZ, RZ, UR4 ;  /* 0x00000004ff3d7e24 */ /* 0x000fea000f8e00ff */
[----:B------:R-:W-:Y:S01]  /*6c20*/  R2UR UR40, R61 ;  /* 0x000000003d2872ca */ /* 0x000fe200000e0000 */
[----:B--2---:R-:W-:Y:S04]  /*6c30*/  UIADD3 UR4, UP0, UPT, UR6, 0x680, URZ ;  /* 0x0000068006047890 */ /* 0x004fe8000ff1e0ff */
[----:B------:R-:W-:Y:S09]  /*6c40*/  UIADD3.X UR5, UPT, UPT, URZ, UR7, URZ, UP0, !UPT ;  /* 0x00000007ff057290 */ /* 0x000ff200087fe4ff */
[----:B------:R2:W-:Y:S01]  /*6c50*/  UTMASTG.4D.IM2COL [UR40], [UR4] ;  /* 0x00000028040073b5 */ /* 0x0005e20008058000 */
[----:B------:R0:W-:Y:S01]  /*6c60*/  UTMACMDFLUSH ;  /* 0x00000000000079b7 */ /* 0x0001e20000000000 */
[----:B--2---:R-:W-:Y:S04]  /*6c70*/  DEPBAR.LE SB0, 0x1 ;  /* 0x000080400000791a */ /* 0x004fe80000000000 */
.L_x_103:
[----:B------:R-:W-:Y:S05]  /*6c80*/  BSYNC.RECONVERGENT B0 ;  /* 0x0000000000007941 */ /* 0x000fea0003800200 */
.L_x_102:
[----:B------:R-:W-:Y:S01]  /*6c90*/  BAR.SYNC.DEFER_BLOCKING 0x1, 0x80 ;  /* 0x0042000000007b1d */ /* 0x000fe20000010000 */
[----:B------:R-:W-:Y:S01]  /*6ca0*/  ISETP.NE.AND P1, PT, R67, RZ, PT ;  /* 0x000000ff4300720c */ /* 0x000fe20003f25270 */
[----:B------:R-:W-:Y:S01]  /*6cb0*/  UISETP.NE.AND UP0, UPT, UR52, URZ, UPT ;  /* 0x000000ff3400728c */ /* 0x000fe2000bf05270 */
[----:B------:R-:W-:Y:S11]  /*6cc0*/  LEA R4, R71, UR48, 0x3 ;  /* 0x0000003047047c11 */ /* 0x000ff6000f8e18ff */
[----:B------:R-:W-:Y:S01]  /*6cd0*/  @P1 SHF.L.U32 R3, R46, 0x1f, RZ ;  /* 0x0000001f2e031819 */ /* 0x000fe200000006ff */
[----:B------:R-:W-:Y:S06]  /*6ce0*/  BRA.U !UP0, `(.L_x_104) ;  /* 0x0000000108247547 */ /* 0x000fec000b800000 */
[----:B------:R-:W2:Y:S01]  /*6cf0*/  S2R R0, SR_CgaCtaId ;  /* 0x0000000000007919 */ /* 0x000ea20000008800 */
[----:B------:R-:W-:Y:S01]  /*6d00*/  IMAD.U32 R2, RZ, RZ, UR49 ;  /* 0x00000031ff027e24 */ /* 0x000fe2000f8e00ff */
[----:B------:R-:W-:Y:S04]  /*6d10*/  UIADD3 UR4, UPT, UPT, UR49, 0x1, URZ ;  /* 0x0000000131047890 */ /* 0x000fe8000fffe0ff */
[----:B------:R-:W-:Y:S01]  /*6d20*/  @P1 LEA R2, R2, UR48, 0x3 ;  /* 0x0000003002021c11 */ /* 0x000fe2000f8e18ff */
[----:B------:R-:W-:Y:S04]  /*6d30*/  UISETP.NE.AND UP0, UPT, UR4, 0x4, UPT ;  /* 0x000000040400788c */ /* 0x000fe8000bf05270 */
[----:B------:R-:W-:Y:S01]  /*6d40*/  @P1 VIADD R2, R2, 0xa0 ;  /* 0x000000a002021836 */ /* 0x000fe20000000000 */
[----:B------:R-:W-:Y:S04]  /*6d50*/  USEL UR49, UR4, URZ, UP0 ;  /* 0x000000ff04317287 */ /* 0x000fe80008000000 */
[----:B--2---:R-:W-:Y:S04]  /*6d60*/  @P1 PRMT R0, R0, 0x654, R2 ;  /* 0x0000065400001816 */ /* 0x004fe80000000002 */
[----:B------:R2:W-:Y:S04]  /*6d70*/  @P1 SYNCS.ARRIVE.TRANS64.RED.A1T0 RZ, [R0+URZ], RZ ;  /* 0x000000ff00ff19a7 */ /* 0x0005e800081004ff */
.L_x_104:
[----:B------:R-:W4:Y:S01]  /*6d80*/  @P1 SYNCS.PHASECHK.TRANS64.TRYWAIT P0, [R4+URZ+0x80], R3 ;  /* 0x00008003040015a7 */ /* 0x000f2200080011ff */
[----:B------:R-:W-:Y:S01]  /*6d90*/  BSSY B1, `(.L_x_105) ;  /* 0x0000013000017945 */ /* 0x000fe20003800000 */
[----:B----4-:R-:W-:Y:S03]  /*6da0*/  @P1 SEL R73, RZ, 0x1, !P0 ;  /* 0x00000001ff491807 */ /* 0x010fe60004000000 */
[----:B------:R-:W-:Y:S05]  /*6db0*/  @!P1 BRA `(.L_x_106) ;  /* 0x0000000000409947 */ /* 0x000fea0003800000 */
[----:B------:R-:W-:Y:S01]  /*6dc0*/  ISETP.NE.AND P1, PT, R74, RZ, PT ;  /* 0x000000ff4a00720c */ /* 0x000fe20003f25270 */
[----:B------:R-:W-:Y:S01]  /*6dd0*/  BSSY B0, `(.L_x_107) ;  /* 0x0000009000007945 */ /* 0x000fe20003800000 */
[----:B------:R-:W-:Y:S11]  /*6de0*/  ISETP.NE.AND P0, PT, R73, RZ, PT ;  /* 0x000000ff4900720c */ /* 0x000ff60003f05270 */
[----:B------:R-:W-:Y:S05]  /*6df0*/  @P1 IMAD R3, R71, 0x1000, R72 ;  /* 0x0000100047031824 */ /* 0x000fea00078e0248 */
[----:B------:R-:W-:Y:S05]  /*6e00*/  @P1 IADD3 R2, PT, PT, R3, UR48, RZ ;  /* 0x0000003003021c10 */ /* 0x000fea000fffe0ff */
[----:B------:R-:W-:Y:S01]  /*6e10*/  @P1 IMAD.IADD R2, R62, 0x1, R2 ;  /* 0x000000013e021824 */ /* 0x000fe200078e0202 */
[----:B------:R-:W-:Y:S06]  /*6e20*/  @P0 BRA `(.L_x_108) ;  /* 0x00000000000c0947 */ /* 0x000fec0003800000 */
[----:B--2---:R-:W-:Y:S04]  /*6e30*/  SHF.L.U32 R0, R46, 0x1f, RZ ;  /* 0x0000001f2e007819 */ /* 0x004fe800000006ff */
[----:B------:R-:W2:Y:S02]  /*6e40*/  SYNCS.PHASECHK.TRANS64.TRYWAIT P0, [R4+URZ+0x80], R0 ;  /* 0x00008000040075a7 */ /* 0x000ea400080011ff */
[----:B--2---:R-:W-:Y:S05]  /*6e50*/  @!P0 BRA `(.L_x_109) ;  /* 0x0000002400a88947 */ /* 0x004fea0003800000 */
.L_x_108:
[----:B------:R-:W-:Y:S05]  /*6e60*/  BSYNC B0 ;  /* 0x0000000000007941 */ /* 0x000fea0003800000 */
.L_x_107:
[----:B------:R-:W-:Y:S02]  /*6e70*/  ISETP.NE.AND P0, PT, R74, RZ, PT ;  /* 0x000000ff4a00720c */ /* 0x000fe40003f05270 */
[----:B------:R-:W-:Y:S11]  /*6e80*/  IADD3 R71, PT, PT, R71, 0x1, RZ ;  /* 0x0000000147477810 */ /* 0x000ff60007ffe0ff */
[----:B------:R-:W-:Y:S05]  /*6e90*/  @P0 WARPSYNC.ALL ;  /* 0x0000000000000948 */ /* 0x000fea0003800000 */
[----:B------:R4:W1:Y:S04]  /*6ea0*/  @P0 LDSM.16.M88.4 R28, [R3+UR48+0x200] ;  /* 0x00020030031c083b */ /* 0x0008680008000200 */
[----:B------:R4:W1:Y:S02]  /*6eb0*/  @P0 LDSM.16.M88.4 R36, [R2+0x200] ;  /* 0x000200000224083b */ /* 0x0008640000000200 */
.L_x_106:
[----:B------:R-:W-:Y:S05]  /*6ec0*/  BSYNC B1 ;  /* 0x0000000000017941 */ /* 0x000fea0003800000 */
.L_x_105:
[----:B--2---:R-:W-:Y:S05]  /*6ed0*/  VIADD R0, R25, 0x20 ;  /* 0x0000002019007836 */ /* 0x004fea0000000000 */
[----:B------:R-:W-:Y:S04]  /*6ee0*/  SHF.R.U32.HI R0, RZ, 0x15, R0 ;  /* 0x00000015ff007819 */ /* 0x000fe80000011600 */
[----:B------:R-:W-:Y:S11]  /*6ef0*/  LOP3.LUT P0, RZ, R0, 0x3, R50, 0x48, !PT ;  /* 0x0000000300ff7812 */ /* 0x000ff60007804832 */
[----:B------:R-:W-:Y:S02]  /*6f00*/  @!UPT UIADD3 URZ, UPT, UPT, URZ, URZ, URZ ;  /* 0x000000fffffff290 */ /* 0x000fe4000fffe0ff */
[----:B------:R-:W-:Y:S05]  /*6f10*/  @!P0 BRA `(.L_x_110) ;  /* 0x0000000000408947 */ /* 0x000fea0003800000 */
[----:B------:R-:W2:Y:S01]  /*6f20*/  LDCU.64 UR8, c[0x4][0x70] ;  /* 0x01000e00ff0877ac */ /* 0x000ea20008000a00 */
[----:B----4-:R-:W-:Y:S01]  /*6f30*/  MOV R3, 0x0 ;  /* 0x0000000000037802 */ /* 0x010fe20000000f00 */
[----:B------:R-:W-:Y:S02]  /*6f40*/  HFMA2 R12, -RZ, RZ, 0, 5.9604644775390625e-08 ;  /* 0x00000001ff0c7431 */ /* 0x000fe400000001ff */
[----:B-1----:R-:W-:Y:S02]  /*6f50*/  IMAD.MOV.U32 R8, RZ, RZ, 0x192 ;  /* 0x00000192ff087424 */ /* 0x002fe400078e00ff */
[----:B------:R-:W-:Y:S01]  /*6f60*/  IMAD.MOV.U32 R13, RZ, RZ, RZ ;  /* 0x000000ffff0d7224 */ /* 0x000fe200078e00ff */
[----:B------:R-:W1:Y:S01]  /*6f70*/  LDCU.64 UR6, c[0x4][0x78] ;  /* 0x01000f00ff0677ac */ /* 0x000e620008000a00 */
[----:B------:R-:W4:Y:S01]  /*6f80*/  LDC.64 R2, c[0x4][R3] ;  /* 0x0100000003027b82 */ /* 0x000f220000000a00 */
[----:B------:R-:W5:Y:S01]  /*6f90*/  LDCU.64 UR4, c[0x4][0x10] ;  /* 0x01000200ff0477ac */ /* 0x000f620008000a00 */
[----:B--2---:R-:W-:Y:S01]  /*6fa0*/  MOV R5, UR9 ;  /* 0x0000000900057c02 */ /* 0x004fe20008000f00 */
[----:B------:R-:W-:Y:S01]  /*6fb0*/  IMAD.U32 R4, RZ, RZ, UR8 ;  /* 0x00000008ff047e24 */ /* 0x000fe2000f8e00ff */
[----:B-1----:R-:W-:Y:S01]  /*6fc0*/  MOV R7, UR7 ;  /* 0x0000000700077c02 */ /* 0x002fe20008000f00 */
[----:B------:R-:W-:Y:S01]  /*6fd0*/  IMAD.U32 R6, RZ, RZ, UR6 ;  /* 0x00000006ff067e24 */ /* 0x000fe2000f8e00ff */
[----:B-----5:R-:W-:Y:S01]  /*6fe0*/  MOV R11, UR5 ;  /* 0x00000005000b7c02 */ /* 0x020fe20008000f00 */
[----:B------:R-:W-:Y:S02]  /*6ff0*/  IMAD.U32 R10, RZ, RZ, UR4 ;  /* 0x00000004ff0a7e24 */ /* 0x000fe4000f8e00ff */
[----:B------:R-:W-:Y:S07]  /*7000*/  LEPC R20, `(.L_x_110) ;  /* 0x000000001014794e */ /* 0x000fee0000000000 */
[----:B---34-:R-:W-:Y:S05]  /*7010*/  CALL.ABS.NOINC R2 ;  /* 0x0000000002007343 */ /* 0x018fea0003c00000 */
.L_x_110:
[----:B-1--4-:R-:W-:Y:S01]  /*7020*/  SHF.L.U32 R3, R28, 0x10, RZ ;  /* 0x000000101c037819 */ /* 0x012fe200000006ff */
[----:B------:R-:W-:Y:S05]  /*7030*/  WARPSYNC.ALL ;  /* 0x0000000000007948 */ /* 0x000fea0003800000 */
[----:B------:R-:W-:Y:S01]  /*7040*/  R2UR UR4, R25 ;  /* 0x00000000190472ca */ /* 0x000fe200000e0000 */
[----:B------:R-:W1:Y:S01]  /*7050*/  S2R R75, SR_CgaCtaId ;  /* 0x00000000004b7919 */ /* 0x000e620000008800 */
[C---:B------:R-:W-:Y:S01]  /*7060*/  SHF.L.U32 R20, R29.reuse, 0x10, RZ ;  /* 0x000000101d147819 */ /* 0x040fe200000006ff */
[----:B------:R-:W-:Y:S01]  /*7070*/  BSSY.RECONVERGENT B0, `(.L_x_111) ;  /* 0x0000055000007945 */ /* 0x000fe20003800200 */
[----:B------:R-:W-:Y:S02]  /*7080*/  LOP3.LUT R21, R29, 0xffff0000, RZ, 0xc0, !PT ;  /* 0xffff00001d157812 */ /* 0x000fe400078ec0ff */
[----:B------:R-:W-:Y:S02]  /*7090*/  ISETP.NE.AND P6, PT, R67, RZ, PT ;  /* 0x000000ff4300720c */ /* 0x000fe40003fc5270 */
[----:B------:R-:W-:Y:S05]  /*70a0*/  ISETP.NE.AND P0, PT, R48, RZ, PT ;  /* 0x000000ff3000720c */ /* 0x000fea0003f05270 */
[----:B------:R-:W2:Y:S02]  /*70b0*/  LDTM.16dp256bit.x4 R4, tmem[UR4+0x20] ;  /* 0x00002004000479ee */ /* 0x000ea40008120000 */
[----:B--2---:R-:W-:Y:S01]  /*70c0*/  FMUL R0, R24, R4 ;  /* 0x0000000418007220 */ /* 0x004fe20000400000 */
[----:B------:R-:W-:Y:S01]  /*70d0*/  LOP3.LUT R4, R28, 0xffff0000, RZ, 0xc0, !PT ;  /* 0xffff00001c047812 */ /* 0x000fe200078ec0ff */
[C---:B------:R-:W-:Y:S01]  /*70e0*/  FMUL R2, R24.reuse, R5 ;  /* 0x0000000518027220 */ /* 0x040fe20000400000 */
[C---:B------:R-:W-:Y:S01]  /*70f0*/  FMUL R7, R24.reuse, R7 ;  /* 0x0000000718077220 */ /* 0x040fe20000400000 */
[C---:B------:R-:W-:Y:S01]  /*7100*/  FFMA R0, R27.reuse, R3, R0 ;  /* 0x000000031b007223 */ /* 0x040fe20000000000 */
[C---:B------:R-:W-:Y:S01]  /*7110*/  FMUL R3, R24.reuse, R6 ;  /* 0x0000000618037220 */ /* 0x040fe20000400000 */
[C---:B------:R-:W-:Y:S01]  /*7120*/  FFMA R2, R27.reuse, R4, R2 ;  /* 0x000000041b027223 */ /* 0x040fe20000000002 */
[C---:B------:R-:W-:Y:S01]  /*7130*/  FMUL R4, R24.reuse, R8 ;  /* 0x0000000818047220 */ /* 0x040fe20000400000 */
[----:B------:R-:W-:Y:S01]  /*7140*/  FMUL R8, R24, R12 ;  /* 0x0000000c18087220 */ /* 0x000fe20000400000 */
[C---:B------:R-:W-:Y:S01]  /*7150*/  FFMA R3, R27.reuse, R20, R3 ;  /* 0x000000141b037223 */ /* 0x040fe20000000003 */
[----:B------:R-:W-:Y:S01]  /*7160*/  FFMA R7, R27, R21, R7 ;  /* 0x000000151b077223 */ /* 0x000fe20000000007 */
[----:B------:R-:W-:Y:S01]  /*7170*/  F2FP.BF16.F32.PACK_AB R32, R2, R0 ;  /* 0x000000000220723e */ /* 0x000fe200000010ff */
[----:B------:R-:W-:Y:S01]  /*7180*/  FMUL R12, R24, R16 ;  /* 0x00000010180c7220 */ /* 0x000fe20000400000 */
[----:B------:R-:W-:Y:S01]  /*7190*/  SHF.L.U32 R16, R30, 0x10, RZ ;  /* 0x000000101e107819 */ /* 0x000fe200000006ff */
[----:B------:R-:W-:Y:S01]  /*71a0*/  FMUL R5, R24, R9 ;  /* 0x0000000918057220 */ /* 0x000fe20000400000 */
[----:B------:R-:W-:Y:S01]  /*71b0*/  LOP3.LUT R0, R30, 0xffff0000, RZ, 0xc0, !PT ;  /* 0xffff00001e007812 */ /* 0x000fe200078ec0ff */
[C---:B------:R-:W-:Y:S01]  /*71c0*/  FMUL R6, R24.reuse, R10 ;  /* 0x0000000a18067220 */ /* 0x040fe20000400000 */
[----:B------:R-:W-:Y:S01]  /*71d0*/  SHF.L.U32 R2, R31, 0x10, RZ ;  /* 0x000000101f027819 */ /* 0x000fe200000006ff */
[----:B------:R-:W-:Y:S01]  /*71e0*/  FFMA R4, R27, R16, R4 ;  /* 0x000000101b047223 */ /* 0x000fe20000000004 */
[----:B------:R-:W-:Y:S01]  /*71f0*/  F2FP.BF16.F32.PACK_AB R33, R7, R3 ;  /* 0x000000030721723e */ /* 0x000fe200000010ff */
[----:B------:R-:W-:Y:S01]  /*7200*/  FFMA R5, R27, R0, R5 ;  /* 0x000000001b057223 */ /* 0x000fe20000000005 */
[----:B------:R-:W-:Y:S01]  /*7210*/  LOP3.LUT R3, R31, 0xffff0000, RZ, 0xc0, !PT ;  /* 0xffff00001f037812 */ /* 0x000fe200078ec0ff */
[----:B------:R-:W-:Y:S01]  /*7220*/  FMUL R11, R24, R11 ;  /* 0x0000000b180b7220 */ /* 0x000fe20000400000 */
[C---:B------:R-:W-:Y:S01]  /*7230*/  SHF.L.U32 R0, R36.reuse, 0x10, RZ ;  /* 0x0000001024007819 */ /* 0x040fe200000006ff */
[C---:B------:R-:W-:Y:S01]  /*7240*/  FFMA R6, R27.reuse, R2, R6 ;  /* 0x000000021b067223 */ /* 0x040fe20000000006 */
[----:B------:R-:W-:Y:S01]  /*7250*/  LOP3.LUT R2, R36, 0xffff0000, RZ, 0xc0, !PT ;  /* 0xffff000024027812 */ /* 0x000fe200078ec0ff */
[----:B------:R-:W-:Y:S01]  /*7260*/  FFMA R11, R27, R3, R11 ;  /* 0x000000031b0b7223 */ /* 0x000fe2000000000b */
[----:B------:R-:W-:Y:S01]  /*7270*/  SHF.L.U32 R3, R37, 0x10, RZ ;  /* 0x0000001025037819 */ /* 0x000fe200000006ff */
[C---:B------:R-:W-:Y:S01]  /*7280*/  FMUL R9, R24.reuse, R13 ;  /* 0x0000000d18097220 */ /* 0x040fe20000400000 */
[----:B------:R-:W-:Y:S01]  /*7290*/  F2FP.BF16.F32.PACK_AB R34, R5, R4 ;  /* 0x000000040522723e */ /* 0x000fe200000010ff */
[----:B------:R-:W-:Y:S01]  /*72a0*/  FMUL R10, R24, R14 ;  /* 0x0000000e180a7220 */ /* 0x000fe20000400000 */
[----:B------:R-:W-:Y:S01]  /*72b0*/  SHF.L.U32 R4, R39, 0x10, RZ ;  /* 0x0000001027047819 */ /* 0x000fe200000006ff */
[----:B------:R-:W-:Y:S01]  /*72c0*/  FFMA R8, R27, R0, R8 ;  /* 0x000000001b087223 */ /* 0x000fe20000000008 */
[----:B------:R-:W-:Y:S01]  /*72d0*/  LOP3.LUT R0, R37, 0xffff0000, RZ, 0xc0, !PT ;  /* 0xffff000025007812 */ /* 0x000fe200078ec0ff */
[C---:B------:R-:W-:Y:S01]  /*72e0*/  FFMA R9, R27.reuse, R2, R9 ;  /* 0x000000021b097223 */ /* 0x040fe20000000009 */
[C---:B------:R-:W-:Y:S01]  /*72f0*/  SHF.L.U32 R2, R38.reuse, 0x10, RZ ;  /* 0x0000001026027819 */ /* 0x040fe200000006ff */
[----:B------:R-:W-:Y:S01]  /*7300*/  FFMA R10, R27, R3, R10 ;  /* 0x000000031b0a7223 */ /* 0x000fe2000000000a */
[----:B------:R-:W-:Y:S01]  /*7310*/  LOP3.LUT R3, R38, 0xffff0000, RZ, 0xc0, !PT ;  /* 0xffff000026037812 */ /* 0x000fe200078ec0ff */
[C---:B------:R-:W-:Y:S01]  /*7320*/  FMUL R15, R24.reuse, R15 ;  /* 0x0000000f180f7220 */ /* 0x040fe20000400000 */
[----:B------:R-:W-:Y:S01]  /*7330*/  LOP3.LUT R5, R39, 0xffff0000, RZ, 0xc0, !PT ;  /* 0xffff000027057812 */ /* 0x000fe200078ec0ff */
[C---:B------:R-:W-:Y:S01]  /*7340*/  FMUL R13, R24.reuse, R17 ;  /* 0x00000011180d7220 */ /* 0x040fe20000400000 */
[----:B------:R-:W-:Y:S01]  /*7350*/  F2FP.BF16.F32.PACK_AB R35, R11, R6 ;  /* 0x000000060b23723e */ /* 0x000fe200000010ff */
[C---:B------:R-:W-:Y:S01]  /*7360*/  FMUL R14, R24.reuse, R18 ;  /* 0x00000012180e7220 */ /* 0x040fe20000400000 */
[C---:B------:R-:W-:Y:S01]  /*7370*/  FFMA R15, R27.reuse, R0, R15 ;  /* 0x000000001b0f7223 */ /* 0x040fe2000000000f */
[----:B------:R-:W-:Y:S01]  /*7380*/  FMUL R19, R24, R19 ;  /* 0x0000001318137220 */ /* 0x000fe20000400000 */
[----:B------:R-:W-:Y:S01]  /*7390*/  FFMA R12, R27, R2, R12 ;  /* 0x000000021b0c7223 */ /* 0x000fe2000000000c */
[----:B------:R2:W-:Y:S01]  /*73a0*/  STSM.16.M88.4 [R69+0x1200], R32 ;  /* 0x0012002045007844 */ /* 0x0005e20000000200 */
[----:B------:R-:W-:Y:S01]  /*73b0*/  F2FP.BF16.F32.PACK_AB R8, R9, R8 ;  /* 0x000000080908723e */ /* 0x000fe200000010ff */
[----:B------:R-:W-:Y:S01]  /*73c0*/  FFMA R13, R27, R3, R13 ;  /* 0x000000031b0d7223 */ /* 0x000fe2000000000d */
[----:B------:R-:W-:Y:S01]  /*73d0*/  F2FP.BF16.F32.PACK_AB R9, R15, R10 ;  /* 0x0000000a0f09723e */ /* 0x000fe200000010ff */
[C---:B------:R-:W-:Y:S01]  /*73e0*/  FFMA R14, R27.reuse, R4, R14 ;  /* 0x000000041b0e7223 */ /* 0x040fe2000000000e */
[----:B------:R-:W-:Y:S01]  /*73f0*/  FFMA R19, R27, R5, R19 ;  /* 0x000000051b137223 */ /* 0x000fe20000000013 */
[----:B------:R-:W-:Y:S02]  /*7400*/  MOV R0, UR49 ;  /* 0x0000003100007c02 */ /* 0x000fe40008000f00 */
[----:B------:R-:W-:Y:S02]  /*7410*/  F2FP.BF16.F32.PACK_AB R10, R13, R12 ;  /* 0x0000000c0d0a723e */ /* 0x000fe400000010ff */
[----:B------:R-:W-:Y:S02]  /*7420*/  F2FP.BF16.F32.PACK_AB R11, R19, R14 ;  /* 0x0000000e130b723e */ /* 0x000fe400000010ff */
[----:B------:R-:W-:Y:S02]  /*7430*/  @P6 LEA R0, R0, UR48, 0x3 ;  /* 0x0000003000006c11 */ /* 0x000fe4000f8e18ff */
[----:B------:R-:W-:Y:S01]  /*7440*/  LEA R2, R71, UR48, 0x3 ;  /* 0x0000003047027c11 */ /* 0x000fe2000f8e18ff */
[----:B------:R2:W-:Y:S01]  /*7450*/  STSM.16.M88.4 [R68+0x1200], R8 ;  /* 0x0012000844007844 */ /* 0x0005e20000000200 */
[----:B------:R-:W-:Y:S02]  /*7460*/  @P6 IADD3 R0, PT, PT, R0, 0xa0, RZ ;  /* 0x000000a000006810 */ /* 0x000fe40007ffe0ff */
[----:B------:R-:W-:Y:S01]  /*7470*/  @P6 SHF.L.U32 R3, R46, 0x1f, RZ ;  /* 0x0000001f2e036819 */ /* 0x000fe200000006ff */
[----:B------:R-:W-:Y:S01]  /*7480*/  @!PT LDS RZ, [RZ] ;  /* 0x00000000fffff984 */ /* 0x000fe20000000800 */
[----:B------:R-:W-:Y:S01]  /*7490*/  @!PT LDS RZ, [RZ] ;  /* 0x00000000fffff984 */ /* 0x000fe20000000800 */
[----:B------:R-:W-:Y:S01]  /*74a0*/  @!PT LDS RZ, [RZ] ;  /* 0x00000000fffff984 */ /* 0x000fe20000000800 */
[----:B------:R-:W-:Y:S01]  /*74b0*/  @!PT LDS RZ, [RZ] ;  /* 0x00000000fffff984 */ /* 0x000fe20000000800 */
[----:B------:R4:W-:Y:S06]  /*74c0*/  MEMBAR.ALL.CTA ;  /* 0x0000000000007992 */ /* 0x0009ec0000008000 */
[----:B----4-:R-:W4:Y:S01]  /*74d0*/  FENCE.VIEW.ASYNC.S ;  /* 0x00000000000073c6 */ /* 0x010f220000000000 */
[----:B-1----:R-:W-:Y:S01]  /*74e0*/  @P6 PRMT R0, R75, 0x654, R0 ;  /* 0x000006544b006816 */ /* 0x002fe20000000000 */
[----:B----4-:R-:W-:Y:S06]  /*74f0*/  BAR.SYNC.DEFER_BLOCKING 0x1, 0x80 ;  /* 0x0042000000007b1d */ /* 0x010fec0000010000 */
[----:B------:R-:W-:Y:S05]  /*7500*/  @P0 BRA `(.L_x_112) ;  /* 0x00000000002c0947 */ /* 0x000fea0003800000 */
[----:B------:R-:W1:Y:S01]  /*7510*/  LDCU.64 UR6, c[0x0][0x348] ;  /* 0x00006900ff0677ac */ /* 0x000e620008000a00 */
[----:B------:R-:W-:Y:S02]  /*7520*/  R2UR UR10, R65 ;  /* 0x00000000410a72ca */ /* 0x000fe400000e0000 */
[----:B------:R-:W-:Y:S01]  /*7530*/  R2UR UR11, R63 ;  /* 0x000000003f0b72ca */ /* 0x000fe200000e0000 */
[----:B------:R-:W-:Y:S01]  /*7540*/  UIADD3 UR9, UPT, UPT, UR41, 0x20, URZ ;  /* 0x0000002029097890 */ /* 0x000fe2000fffe0ff */
[----:B------:R-:W-:Y:S01]  /*7550*/  R2UR UR12, R64 ;  /* 0x00000000400c72ca */ /* 0x000fe200000e0000 */
[----:B------:R-:W-:Y:S02]  /*7560*/  UIADD3 UR8, UPT, UPT, UR48, 0x1200, URZ ;  /* 0x0000120030087890 */ /* 0x000fe4000fffe0ff */
[----:B-1----:R-:W-:Y:S04]  /*7570*/  UIADD3 UR4, UP0, UPT, UR6, 0x680, URZ ;  /* 0x0000068006047890 */ /* 0x002fe8000ff1e0ff */
[----:B------:R-:W-:Y:S09]  /*7580*/  UIADD3.X UR5, UPT, UPT, URZ, UR7, URZ, UP0, !UPT ;  /* 0x00000007ff057290 */ /* 0x000ff200087fe4ff */
[----:B------:R1:W-:Y:S01]  /*7590*/  UTMASTG.4D.IM2COL [UR8], [UR4] ;  /* 0x00000008040073b5 */ /* 0x0003e20008058000 */
[----:B------:R0:W-:Y:S01]  /*75a0*/  UTMACMDFLUSH ;  /* 0x00000000000079b7 */ /* 0x0001e20000000000 */
[----:B-1----:R-:W-:Y:S04]  /*75b0*/  DEPBAR.LE SB0, 0x1 ;  /* 0x000080400000791a */ /* 0x002fe80000000000 */
.L_x_112:
[----:B------:R-:W-:Y:S05]  /*75c0*/  BSYNC.RECONVERGENT B0 ;  /* 0x0000000000007941 */ /* 0x000fea0003800200 */
.L_x_111:
[----:B------:R-:W-:Y:S01]  /*75d0*/  BAR.SYNC.DEFER_BLOCKING 0x1, 0x80 ;  /* 0x0042000000007b1d */ /* 0x000fe20000010000 */
[----:B------:R-:W-:Y:S04]  /*75e0*/  UIADD3 UR4, UPT, UPT, UR49, 0x1, URZ ;  /* 0x0000000131047890 */ /* 0x000fe8000fffe0ff */
[----:B------:R-:W-:Y:S04]  /*75f0*/  UISETP.NE.AND UP0, UPT, UR4, 0x4, UPT ;  /* 0x000000040400788c */ /* 0x000fe8000bf05270 */
[----:B------:R-:W-:Y:S01]  /*7600*/  USEL UR40, UR4, URZ, UP0 ;  /* 0x000000ff04287287 */ /* 0x000fe20008000000 */
[----:B------:R1:W-:Y:S01]  /*7610*/  @P6 SYNCS.ARRIVE.TRANS64.RED.A1T0 RZ, [R0+URZ], RZ ;  /* 0x000000ff00ff69a7 */ /* 0x0003e200081004ff */
[----:B------:R-:W-:Y:S01]  /*7620*/  BSSY B1, `(.L_x_113) ;  /* 0x0000014000017945 */ /* 0x000fe20003800000 */
[----:B------:R-:W4:Y:S02]  /*7630*/  @P6 SYNCS.PHASECHK.TRANS64.TRYWAIT P0, [R2+URZ+0x80], R3 ;  /* 0x00008003020065a7 */ /* 0x000f2400080011ff */
[----:B----4-:R-:W-:Y:S01]  /*7640*/  @P6 SEL R73, RZ, 0x1, !P0 ;  /* 0x00000001ff496807 */ /* 0x010fe20004000000 */
[----:B-1----:R-:W-:Y:S06]  /*7650*/  @!P6 BRA `(.L_x_114) ;  /* 0x000000000040e947 */ /* 0x002fec0003800000 */
[----:B------:R-:W-:Y:S01]  /*7660*/  ISETP.NE.AND P1, PT, R74, RZ, PT ;  /* 0x000000ff4a00720c */ /* 0x000fe20003f25270 */
[----:B------:R-:W-:Y:S01]  /*7670*/  BSSY B0, `(.L_x_115) ;  /* 0x0000009000007945 */ /* 0x000fe20003800000 */
[----:B------:R-:W-:Y:S11]  /*7680*/  ISETP.NE.AND P0, PT, R73, RZ, PT ;  /* 0x000000ff4900720c */ /* 0x000ff60003f05270 */
[----:B------:R-:W-:Y:S05]  /*7690*/  @P1 IMAD R3, R71, 0x1000, R72 ;  /* 0x0000100047031824 */ /* 0x000fea00078e0248 */
[----:B------:R-:W-:Y:S05]  /*76a0*/  @P1 IADD3 R0, PT, PT, R3, UR48, RZ ;  /* 0x0000003003001c10 */ /* 0x000fea000fffe0ff */
[----:B------:R-:W-:Y:S01]  /*76b0*/  @P1 IMAD.IADD R0, R62, 0x1, R0 ;  /* 0x000000013e001824 */ /* 0x000fe200078e0200 */
[----:B------:R-:W-:Y:S06]  /*76c0*/  @P0 BRA `(.L_x_116) ;  /* 0x00000000000c0947 */ /* 0x000fec0003800000 */
[----:B------:R-:W-:Y:S04]  /*76d0*/  SHF.L.U32 R4, R46, 0x1f, RZ ;  /* 0x0000001f2e047819 */ /* 0x000fe800000006ff */
[----:B------:R-:W1:Y:S02]  /*76e0*/  SYNCS.PHASECHK.TRANS64.TRYWAIT P0, [R2+URZ+0x80], R4 ;  /* 0x00008004020075a7 */ /* 0x000e6400080011ff */
[----:B-1----:R-:W-:Y:S05]  /*76f0*/  @!P0 BRA `(.L_x_117) ;  /* 0x0000001c00948947 */ /* 0x002fea0003800000 */
.L_x_116:
[----:B------:R-:W-:Y:S05]  /*7700*/  BSYNC B0 ;  /* 0x0000000000007941 */ /* 0x000fea0003800000 */
.L_x_115:
[----:B------:R-:W-:Y:S02]  /*7710*/  ISETP.NE.AND P0, PT, R74, RZ, PT ;  /* 0x000000ff4a00720c */ /* 0x000fe40003f05270 */
[----:B------:R-:W-:Y:S11]  /*7720*/  IADD3 R71, PT, PT, R71, 0x1, RZ ;  /* 0x0000000147477810 */ /* 0x000ff60007ffe0ff */
[----:B------:R-:W-:Y:S05]  /*7730*/  @P0 WARPSYNC.ALL ;  /* 0x0000000000000948 */ /* 0x000fea0003800000 */
[----:B------:R4:W1:Y:S04]  /*7740*/  @P0 LDSM.16.M88.4 R28, [R3+UR48+0x200] ;  /* 0x00020030031c083b */ /* 0x0008680008000200 */
[----:B------:R4:W1:Y:S02]  /*7750*/  @P0 LDSM.16.M88.4 R36, [R0+0x200] ;  /* 0x000200000024083b */ /* 0x0008640000000200 */
.L_x_114:
[----:B------:R-:W-:Y:S05]  /*7760*/  BSYNC B1 ;  /* 0x0000000000017941 */ /* 0x000fea0003800000 */
.L_x_113:
[----:B----4-:R-:W-:Y:S05]  /*7770*/  VIADD R0, R25, 0x40 ;  /* 0x0000004019007836 */ /* 0x010fea0000000000 */
[----:B------:R-:W-:Y:S04]  /*7780*/  SHF.R.U32.HI R0, RZ, 0x15, R0 ;  /* 0x00000015ff007819 */ /* 0x000fe80000011600 */
[----:B------:R-:W-:Y:S11]  /*7790*/  LOP3.LUT P0, RZ, R0, 0x3, R50, 0x48, !PT ;  /* 0x0000000300ff7812 */ /* 0x000ff60007804832 */
[----:B------:R-:W-:Y:S02]  /*77a0*/  @!UPT UIADD3 URZ, UPT, UPT, URZ, URZ, URZ ;  /* 0x000000fffffff290 */ /* 0x000fe4000fffe0ff */
[----:B------:R-:W-:Y:S05]  /*77b0*/  @!P0 BRA `(.L_x_118) ;  /* 0x0000000000408947 */ /* 0x000fea0003800000 */
[----:B------:R-:W4:Y:S01]  /*77c0*/  LDCU.64 UR8, c[0x4][0x70] ;  /* 0x01000e00ff0877ac */ /* 0x000f220008000a00 */
[----:B------:R-:W-:Y:S01]  /*77d0*/  MOV R3, 0x0 ;  /* 0x0000000000037802 */ /* 0x000fe20000000f00 */
[----:B------:R-:W-:Y:S02]  /*77e0*/  HFMA2 R12, -RZ, RZ, 0, 5.9604644775390625e-08 ;  /* 0x00000001ff0c7431 */ /* 0x000fe400000001ff */
[----:B--2---:R-:W-:Y:S02]  /*77f0*/  IMAD.MOV.U32 R8, RZ, RZ, 0x192 ;  /* 0x00000192ff087424 */ /* 0x004fe400078e00ff */
[----:B------:R-:W-:Y:S01]  /*7800*/  IMAD.MOV.U32 R13, RZ, RZ, RZ ;  /* 0x000000ffff0d7224 */ /* 0x000fe200078e00ff */
[----:B------:R-:W2:Y:S01]  /*7810*/  LDCU.64 UR6, c[0x4][0x78] ;  /* 0x01000f00ff0677ac */ /* 0x000ea20008000a00 */
[----:B-1----:R-:W1:Y:S01]  /*7820*/  LDC.64 R2, c[0x4][R3] ;  /* 0x0100000003027b82 */ /* 0x002e620000000a00 */
[----:B------:R-:W5:Y:S01]  /*7830*/  LDCU.64 UR4, c[0x4][0x10] ;  /* 0x01000200ff0477ac */ /* 0x000f620008000a00 */
[----:B----4-:R-:W-:Y:S01]  /*7840*/  MOV R5, UR9 ;  /* 0x0000000900057c02 */ /* 0x010fe20008000f00 */
[----:B------:R-:W-:Y:S01]  /*7850*/  IMAD.U32 R4, RZ, RZ, UR8 ;  /* 0x00000008ff047e24 */ /* 0x000fe2000f8e00ff */
[----:B--2---:R-:W-:Y:S01]  /*7860*/  MOV R7, UR7 ;  /* 0x0000000700077c02 */ /* 0x004fe20008000f00 */
[----:B------:R-:W-:Y:S01]  /*7870*/  IMAD.U32 R6, RZ, RZ, UR6 ;  /* 0x00000006ff067e24 */ /* 0x000fe2000f8e00ff */
[----:B-----5:R-:W-:Y:S01]  /*7880*/  MOV R11, UR5 ;  /* 0x00000005000b7c02 */ /* 0x020fe20008000f00 */
[----:B------:R-:W-:Y:S02]  /*7890*/  IMAD.U32 R10, RZ, RZ, UR4 ;  /* 0x00000004ff0a7e24 */ /* 0x000fe4000f8e00ff */
[----:B------:R-:W-:Y:S07]  /*78a0*/  LEPC R20, `(.L_x_118) ;  /* 0x000000001014794e */ /* 0x000fee0000000000 */
[----:B-1-3--:R-:W-:Y:S05]  /*78b0*/  CALL.ABS.NOINC R2 ;  /* 0x0000000002007343 */ /* 0x00afea0003c00000 */
.L_x_118:
[----:B-1----:R-:W-:Y:S01]  /*78c0*/  SHF.L.U32 R3, R28, 0x10, RZ ;  /* 0x000000101c037819 */ /* 0x002fe200000006ff */
[----:B------:R-:W-:Y:S05]  /*78d0*/  WARPSYNC.ALL ;  /* 0x0000000000007948 */ /* 0x000fea0003800000 */
[----:B------:R-:W-:Y:S01]  /*78e0*/  R2UR UR4, R25 ;  /* 0x00000000190472ca */ /* 0x000fe200000e0000 */
[----:B------:R-:W-:Y:S01]  /*78f0*/  BSSY.RECONVERGENT B0, `(.L_x_119) ;  /* 0x0000056000007945 */ /* 0x000fe20003800200 */
[C---:B------:R-:W-:Y:S02]  /*7900*/  SHF.L.U32 R20, R29.reuse, 0x10, RZ ;  /* 0x000000101d147819 */ /* 0x040fe400000006ff */
[----:B------:R-:W-:Y:S02]  /*7910*/  LOP3.LUT R21, R29, 0xffff0000, RZ, 0xc0, !PT ;  /* 0xffff00001d157812 */ /* 0x000fe400078ec0ff */
[----:B------:R-:W-:Y:S02]  /*7920*/  ISETP.NE.AND P6, PT, R67, RZ, PT ;  /* 0x000000ff4300720c */ /* 0x000fe40003fc5270 */
[----:B------:R-:W-:Y:S05]  /*7930*/  ISETP.NE.AND P0, PT, R48, RZ, PT ;  /* 0x000000ff3000720c */ /* 0x000fea0003f05270 */
[----:B--2---:R-:W1:Y:S02]  /*7940*/  LDTM.16dp256bit.x4 R4, tmem[UR4+0x40] ;  /* 0x00004004000479ee */ /* 0x004e640008120000 */
[----:B-1----:R-:W-:Y:S01]  /*7950*/  FMUL R0, R24, R4 ;  /* 0x0000000418007220 */ /* 0x002fe20000400000 */
[----:B------:R-:W-:Y:S01]  /*7960*/  LOP3.LUT R4, R28, 0xffff0000, RZ, 0xc0, !PT ;  /* 0xffff00001c047812 */ /* 0x000fe200078ec0ff */
[C---:B------:R-:W-:Y:S01]  /*7970*/  FMUL R2, R24.reuse, R5 ;  /* 0x0000000518027220 */ /* 0x040fe20000400000 */
[C---:B------:R-:W-:Y:S01]  /*7980*/  FMUL R7, R24.reuse, R7 ;  /* 0x0000000718077220 */ /* 0x040fe20000400000 */
[C---:B------:R-:W-:Y:S01]  /*7990*/  FFMA R0, R27.reuse, R3, R0 ;  /* 0x000000031b007223 */ /* 0x040fe20000000000 */
[C---:B------:R-:W-:Y:S01]  /*79a0*/  FMUL R3, R24.reuse, R6 ;  /* 0x0000000618037220 */ /* 0x040fe20000400000 */
[C---:B------:R-:W-:Y:S01]  /*79b0*/  FFMA R2, R27.reuse, R4, R2 ;  /* 0x000000041b027223 */ /* 0x040fe20000000002 */
[C---:B------:R-:W-:Y:S01]  /*79c0*/  FMUL R4, R24.reuse, R8 ;  /* 0x0000000818047220 */ /* 0x040fe20000400000 */
[C---:B------:R-:W-:Y:S01]  /*79d0*/  FMUL R8, R24.reuse, R12 ;  /* 0x0000000c18087220 */ /* 0x040fe20000400000 */
[----:B------:R-:W-:Y:S01]  /*79e0*/  FMUL R12, R24, R16 ;  /* 0x00000010180c7220 */ /* 0x000fe20000400000 */
[----:B------:R-:W-:Y:S01]  /*79f0*/  SHF.L.U32 R16, R30, 0x10, RZ ;  /* 0x000000101e107819 */ /* 0x000fe200000006ff */
[C---:B------:R-:W-:Y:S01]  /*7a00*/  FFMA R3, R27.reuse, R20, R3 ;  /* 0x000000141b037223 */ /* 0x040fe20000000003 */
[----:B------:R-:W-:Y:S01]  /*7a10*/  F2FP.BF16.F32.PACK_AB R32, R2, R0 ;  /* 0x000000000220723e */ /* 0x000fe200000010ff */
[C---:B------:R-:W-:Y:S01]  /*7a20*/  FFMA R7, R27.reuse, R21, R7 ;  /* 0x000000151b077223 */ /* 0x040fe20000000007 */
[----:B------:R-:W-:Y:S01]  /*7a30*/  LOP3.LUT R0, R30, 0xffff0000, RZ, 0xc0, !PT ;  /* 0xffff00001e007812 */ /* 0x000fe200078ec0ff */
[----:B------:R-:W-:Y:S01]  /*7a40*/  FFMA R4, R27, R16, R4 ;  /* 0x000000101b047223 */ /* 0x000fe20000000004 */
[C---:B------:R-:W-:Y:S01]  /*7a50*/  SHF.L.U32 R2, R31.reuse, 0x10, RZ ;  /* 0x000000101f027819 */ /* 0x040fe200000006ff */
[C---:B------:R-:W-:Y:S01]  /*7a60*/  FMUL R5, R24.reuse, R9 ;  /* 0x0000000918057220 */ /* 0x040fe20000400000 */
[----:B------:R-:W-:Y:S01]  /*7a70*/  LOP3.LUT R16, R31, 0xffff0000, RZ, 0xc0, !PT ;  /* 0xffff00001f107812 */ /* 0x000fe200078ec0ff */
[----:B------:R-:W-:Y:S01]  /*7a80*/  FMUL R6, R24, R10 ;  /* 0x0000000a18067220 */ /* 0x000fe20000400000 */
[----:B------:R-:W-:Y:S01]  /*7a90*/  F2FP.BF16.F32.PACK_AB R33, R7, R3 ;  /* 0x000000030721723e */ /* 0x000fe200000010ff */
[C---:B------:R-:W-:Y:S01]  /*7aa0*/  FFMA R5, R27.reuse, R0, R5 ;  /* 0x000000001b057223 */ /* 0x040fe20000000005 */
[C---:B------:R-:W-:Y:S01]  /*7ab0*/  SHF.L.U32 R0, R36.reuse, 0x10, RZ ;  /* 0x0000001024007819 */ /* 0x040fe200000006ff */
[----:B------:R-:W-:Y:S01]  /*7ac0*/  FFMA R6, R27, R2, R6 ;  /* 0x000000021b067223 */ /* 0x000fe20000000006 */
[----:B------:R-:W-:Y:S01]  /*7ad0*/  LOP3.LUT R2, R36, 0xffff0000, RZ, 0xc0, !PT ;  /* 0xffff000024027812 */ /* 0x000fe200078ec0ff */
[C---:B------:R-:W-:Y:S01]  /*7ae0*/  FMUL R11, R24.reuse, R11 ;  /* 0x0000000b180b7220 */ /* 0x040fe20000400000 */
[----:B------:R-:W-:Y:S01]  /*7af0*/  SHF.L.U32 R3, R37, 0x10, RZ ;  /* 0x0000001025037819 */ /* 0x000fe200000006ff */
[C---:B------:R-:W-:Y:S01]  /*7b00*/  FMUL R9, R24.reuse, R13 ;  /* 0x0000000d18097220 */ /* 0x040fe20000400000 */
[----:B------:R-:W-:Y:S01]  /*7b10*/  F2FP.BF16.F32.PACK_AB R34, R5, R4 ;  /* 0x000000040522723e */ /* 0x000fe200000010ff */
[----:B------:R-:W-:Y:S01]  /*7b20*/  FMUL R10, R24, R14 ;  /* 0x0000000e180a7220 */ /* 0x000fe20000400000 */
[----:B------:R-:W-:Y:S01]  /*7b30*/  SHF.L.U32 R4, R39, 0x10, RZ ;  /* 0x0000001027047819 */ /* 0x000fe200000006ff */
[----:B------:R-:W-:Y:S01]  /*7b40*/  FFMA R11, R27, R16, R11 ;  /* 0x000000101b0b7223 */ /* 0x000fe2000000000b */
[----:B------:R-:W-:Y:S01]  /*7b50*/  LOP3.LUT R5, R39, 0xffff0000, RZ, 0xc0, !PT ;  /* 0xffff000027057812 */ /* 0x000fe200078ec0ff */
[----:B------:R-:W-:Y:S01]  /*7b60*/  FFMA R8, R27, R0, R8 ;  /* 0x000000001b087223 */ /* 0x000fe20000000008 */
[----:B------:R-:W-:Y:S01]  /*7b70*/  LOP3.LUT R0, R37, 0xffff0000, RZ, 0xc0, !PT ;  /* 0xffff000025007812 */ /* 0x000fe200078ec0ff */
[C---:B------:R-:W-:Y:S01]  /*7b80*/  FFMA R9, R27.reuse, R2, R9 ;  /* 0x000000021b097223 */ /* 0x040fe20000000009 */
[C---:B------:R-:W-:Y:S01]  /*7b90*/  SHF.L.U32 R2, R38.reuse, 0x10, RZ ;  /* 0x0000001026027819 */ /* 0x040fe200000006ff */
[----:B------:R-:W-:Y:S01]  /*7ba0*/  FFMA R10, R27, R3, R10 ;  /* 0x000000031b0a7223 */ /* 0x000fe2000000000a */
[----:B------:R-:W-:Y:S01]  /*7bb0*/  LOP3.LUT R3, R38, 0xffff0000, RZ, 0xc0, !PT ;  /* 0xffff000026037812 */ /* 0x000fe200078ec0ff */
[C---:B------:R-:W-:Y:S01]  /*7bc0*/  FMUL R15, R24.reuse, R15 ;  /* 0x0000000f180f7220 */ /* 0x040fe20000400000 */
[----:B------:R-:W-:Y:S01]  /*7bd0*/  F2FP.BF16.F32.PACK_AB R35, R11, R6 ;  /* 0x000000060b23723e */ /* 0x000fe200000010ff */
[C---:B------:R-:W-:Y:S01]  /*7be0*/  FMUL R13, R24.reuse, R17 ;  /* 0x00000011180d7220 */ /* 0x040fe20000400000 */
[C---:B------:R-:W-:Y:S01]  /*7bf0*/  FMUL R14, R24.reuse, R18 ;  /* 0x00000012180e7220 */ /* 0x040fe20000400000 */
[----:B------:R-:W-:Y:S01]  /*7c00*/  FFMA R15, R27, R0, R15 ;  /* 0x000000001b0f7223 */ /* 0x000fe2000000000f */
[----:B------:R-:W-:Y:S01]  /*7c10*/  FMUL R19, R24, R19 ;  /* 0x0000001318137220 */ /* 0x000fe20000400000 */
[----:B------:R1:W-:Y:S01]  /*7c20*/  STSM.16.M88.4 [R69+0x2200], R32 ;  /* 0x0022002045007844 */ /* 0x0003e20000000200 */
[----:B------:R-:W-:Y:S01]  /*7c30*/  F2FP.BF16.F32.PACK_AB R8, R9, R8 ;  /* 0x000000080908723e */ /* 0x000fe200000010ff */
[----:B------:R-:W-:Y:S01]  /*7c40*/  FFMA R12, R27, R2, R12 ;  /* 0x000000021b0c7223 */ /* 0x000fe2000000000c */
[----:B------:R-:W-:Y:S01]  /*7c50*/  F2FP.BF16.F32.PACK_AB R9, R15, R10 ;  /* 0x0000000a0f09723e */ /* 0x000fe200000010ff */
[C---:B------:R-:W-:Y:S01]  /*7c60*/  FFMA R13, R27.reuse, R3, R13 ;  /* 0x000000031b0d7223 */ /* 0x040fe2000000000d */
        /* <DEDUP_REMOVED lines=15> */
[----:B--2---:R-:W2:Y:S01]  /*7d60*/  FENCE.VIEW.ASYNC.S ;  /* 0x00000000000073c6 */ /* 0x004ea20000000000 */
[----:B------:R-:W-:Y:S01]  /*7d70*/  @P6 PRMT R0, R75, 0x654, R0 ;  /* 0x000006544b006816 */ /* 0x000fe20000000000 */
[----:B--2---:R-:W-:Y:S06]  /*7d80*/  BAR.SYNC.DEFER_BLOCKING 0x1, 0x80 ;  /* 0x0042000000007b1d */ /* 0x004fec0000010000 */
[----:B------:R-:W-:Y:S05]  /*7d90*/  @P0 BRA `(.L_x_120) ;  /* 0x00000000002c0947 */ /* 0x000fea0003800000 */
[----:B------:R-:W2:Y:S01]  /*7da0*/  LDCU.64 UR6, c[0x0][0x348] ;  /* 0x00006900ff0677ac */ /* 0x000ea20008000a00 */
[----:B------:R-:W-:Y:S02]  /*7db0*/  R2UR UR10, R65 ;  /* 0x00000000410a72ca */ /* 0x000fe400000e0000 */
[----:B------:R-:W-:Y:S01]  /*7dc0*/  R2UR UR11, R63 ;  /* 0x000000003f0b72ca */ /* 0x000fe200000e0000 */
[----:B------:R-:W-:Y:S01]  /*7dd0*/  UIADD3 UR9, UPT, UPT, UR41, 0x40, URZ ;  /* 0x0000004029097890 */ /* 0x000fe2000fffe0ff */
[----:B------:R-:W-:Y:S01]  /*7de0*/  R2UR UR12, R64 ;  /* 0x00000000400c72ca */ /* 0x000fe200000e0000 */
[----:B------:R-:W-:Y:S02]  /*7df0*/  UIADD3 UR8, UPT, UPT, UR48, 0x2200, URZ ;  /* 0x0000220030087890 */ /* 0x000fe4000fffe0ff */
[----:B--2---:R-:W-:Y:S04]  /*7e00*/  UIADD3 UR4, UP0, UPT, UR6, 0x680, URZ ;  /* 0x0000068006047890 */ /* 0x004fe8000ff1e0ff */
[----:B------:R-:W-:Y:S09]  /*7e10*/  UIADD3.X UR5, UPT, UPT, URZ, UR7, URZ, UP0, !UPT ;  /* 0x00000007ff057290 */ /* 0x000ff200087fe4ff */
[----:B------:R2:W-:Y:S01]  /*7e20*/  UTMASTG.4D.IM2COL [UR8], [UR4] ;  /* 0x00000008040073b5 */ /* 0x0005e20008058000 */
[----:B------:R0:W-:Y:S01]  /*7e30*/  UTMACMDFLUSH ;  /* 0x00000000000079b7 */ /* 0x0001e20000000000 */
[----:B--2---:R-:W-:Y:S04]  /*7e40*/  DEPBAR.LE SB0, 0x1 ;  /* 0x000080400000791a */ /* 0x004fe80000000000 */
.L_x_120:
[----:B------:R-:W-:Y:S05]  /*7e50*/  BSYNC.RECONVERGENT B0 ;  /* 0x0000000000007941 */ /* 0x000fea0003800200 */
.L_x_119:
        /* <DEDUP_REMOVED lines=8> */
[----:B--2---:R-:W-:Y:S06]  /*7ee0*/  @!P6 BRA `(.L_x_122) ;  /* 0x000000000040e947 */ /* 0x004fec0003800000 */
        /* <DEDUP_REMOVED lines=8> */
[----:B------:R-:W2:Y:S02]  /*7f70*/  SYNCS.PHASECHK.TRANS64.TRYWAIT P0, [R3+URZ+0x80], R0 ;  /* 0x00008000030075a7 */ /* 0x000ea400080011ff */
[----:B--2---:R-:W-:Y:S05]  /*7f80*/  @!P0 BRA `(.L_x_125) ;  /* 0x0000001400848947 */ /* 0x004fea0003800000 */
.L_x_124:
[----:B------:R-:W-:Y:S05]  /*7f90*/  BSYNC B0 ;  /* 0x0000000000007941 */ /* 0x000fea0003800000 */
.L_x_123:
[----:B------:R-:W-:Y:S11]  /*7fa0*/  ISETP.NE.AND P0, PT, R74, RZ, PT ;  /* 0x000000ff4a00720c */ /* 0x000ff60003f05270 */
[----:B------:R-:W-:Y:S02]  /*7fb0*/  @!UPT UIADD3 URZ, UPT, UPT, URZ, URZ, URZ ;  /* 0x000000fffffff290 */ /* 0x000fe4000fffe0ff */
[----:B------:R-:W-:Y:S05]  /*7fc0*/  @P0 WARPSYNC.ALL ;  /* 0x0000000000000948 */ /* 0x000fea0003800000 */
[----:B------:R4:W1:Y:S04]  /*7fd0*/  @P0 LDSM.16.M88.4 R28, [R71+UR48+0x200] ;  /* 0x00020030471c083b */ /* 0x0008680008000200 */
[----:B------:R4:W1:Y:S02]  /*7fe0*/  @P0 LDSM.16.M88.4 R36, [R2+0x200] ;  /* 0x000200000224083b */ /* 0x0008640000000200 */
.L_x_122:
[----:B------:R-:W-:Y:S05]  /*7ff0*/  BSYNC B1 ;  /* 0x0000000000017941 */ /* 0x000fea0003800000 */
.L_x_121:
[----:B--2---:R-:W-:Y:S05]  /*8000*/  VIADD R0, R25, 0x60 ;  /* 0x0000006019007836 */ /* 0x004fea0000000000 */
[----:B------:R-:W-:Y:S04]  /*8010*/  SHF.R.U32.HI R0, RZ, 0x15, R0 ;  /* 0x00000015ff007819 */ /* 0x000fe80000011600 */
[----:B------:R-:W-:Y:S11]  /*8020*/  LOP3.LUT P0, RZ, R0, 0x3, R50, 0x48, !PT ;  /* 0x0000000300ff7812 */ /* 0x000ff60007804832 */
[----:B------:R-:W-:Y:S02]  /*8030*/  @!UPT UIADD3 URZ, UPT, UPT, URZ, URZ, URZ ;  /* 0x000000fffffff290 */ /* 0x000fe4000fffe0ff */
[----:B------:R-:W-:Y:S05]  /*8040*/  @!P0 BRA `(.L_x_126) ;  /* 0x0000000000408947 */ /* 0x000fea0003800000 */
[----:B------:R-:W2:Y:S01]  /*8050*/  LDCU.64 UR8, c[0x4][0x70] ;  /* 0x01000e00ff0877ac */ /* 0x000ea20008000a00 */
[----:B------:R-:W-:Y:S01]  /*8060*/  MOV R3, 0x0 ;  /* 0x0000000000037802 */ /* 0x000fe20000000f00 */
[----:B------:R-:W-:Y:S02]  /*8070*/  HFMA2 R12, -RZ, RZ, 0, 5.9604644775390625e-08 ;  /* 0x00000001ff0c7431 */ /* 0x000fe400000001ff */
[----:B-1----:R-:W-:Y:S02]  /*8080*/  IMAD.MOV.U32 R8, RZ, RZ, 0x192 ;  /* 0x00000192ff087424 */ /* 0x002fe400078e00ff */
[----:B------:R-:W-:Y:S01]  /*8090*/  IMAD.MOV.U32 R13, RZ, RZ, RZ ;  /* 0x000000ffff0d7224 */ /* 0x000fe200078e00ff */
[----:B------:R-:W1:Y:S01]  /*80a0*/  LDCU.64 UR6, c[0x4][0x78] ;  /* 0x01000f00ff0677ac */ /* 0x000e620008000a00 */
[----:B----4-:R-:W4:Y:S01]  /*80b0*/  LDC.64 R2, c[0x4][R3] ;  /* 0x0100000003027b82 */ /* 0x010f220000000a00 */
        /* <DEDUP_REMOVED lines=9> */
.L_x_126:
[----:B------:R-:W-:Y:S01]  /*8150*/  ISETP.NE.AND P0, PT, R48, RZ, PT ;  /* 0x000000ff3000720c */ /* 0x000fe20003f05270 */
[----:B------:R-:W-:Y:S05]  /*8160*/  WARPSYNC.ALL ;  /* 0x0000000000007948 */ /* 0x000fea0003800000 */
[----:B------:R-:W-:Y:S01]  /*8170*/  R2UR UR4, R25 ;  /* 0x00000000190472ca */ /* 0x000fe200000e0000 */
[----:B------:R-:W2:Y:S01]  /*8180*/  S2UR UR5, SR_CgaCtaId ;  /* 0x00000000000579c3 */ /* 0x000ea20000008800 */
[C---:B-1----:R-:W-:Y:S01]  /*8190*/  SHF.L.U32 R0, R28.reuse, 0x10, RZ ;  /* 0x000000101c007819 */ /* 0x042fe200000006ff */
[----:B------:R-:W-:Y:S01]  /*81a0*/  BSSY.RECONVERGENT B0, `(.L_x_127) ;  /* 0x0000053000007945 */ /* 0x000fe20003800200 */
[----:B----4-:R-:W-:Y:S02]  /*81b0*/  LOP3.LUT R2, R28, 0xffff0000, RZ, 0xc0, !PT ;  /* 0xffff00001c027812 */ /* 0x010fe400078ec0ff */
[C---:B------:R-:W-:Y:S02]  /*81c0*/  SHF.L.U32 R3, R29.reuse, 0x10, RZ ;  /* 0x000000101d037819 */ /* 0x040fe400000006ff */
[----:B------:R-:W-:Y:S02]  /*81d0*/  LOP3.LUT R20, R29, 0xffff0000, RZ, 0xc0, !PT ;  /* 0xffff00001d147812 */ /* 0x000fe400078ec0ff */
[C---:B------:R-:W-:Y:S02]  /*81e0*/  SHF.L.U32 R21, R30.reuse, 0x10, RZ ;  /* 0x000000101e157819 */ /* 0x040fe400000006ff */
[----:B------:R-:W-:Y:S01]  /*81f0*/  LOP3.LUT R25, R30, 0xffff0000, RZ, 0xc0, !PT ;  /* 0xffff00001e197812 */ /* 0x000fe200078ec0ff */
[----:B------:R-:W1:Y:S01]  /*8200*/  LDTM.16dp256bit.x4 R4, tmem[UR4+0x60] ;  /* 0x00006004000479ee */ /* 0x000e620008120000 */
[----:B------:R-:W-:Y:S01]  /*8210*/  R2UR UR4, R70 ;  /* 0x00000000460472ca */ /* 0x000fe200000e0000 */
[----:B------:R-:W-:Y:S01]  /*8220*/  NOP ;  /* 0x0000000000007918 */ /* 0x000fe20000000000 */
[C---:B------:R-:W-:Y:S02]  /*8230*/  SHF.L.U32 R26, R31.reuse, 0x10, RZ ;  /* 0x000000101f1a7819 */ /* 0x040fe400000006ff */
[----:B------:R-:W-:Y:S02]  /*8240*/  LOP3.LUT R28, R31, 0xffff0000, RZ, 0xc0, !PT ;  /* 0xffff00001f1c7812 */ /* 0x000fe400078ec0ff */
[C---:B------:R-:W-:Y:S02]  /*8250*/  SHF.L.U32 R29, R36.reuse, 0x10, RZ ;  /* 0x00000010241d7819 */ /* 0x040fe400000006ff */
[----:B------:R-:W-:Y:S02]  /*8260*/  LOP3.LUT R30, R36, 0xffff0000, RZ, 0xc0, !PT ;  /* 0xffff0000241e7812 */ /* 0x000fe400078ec0ff */
[C---:B------:R-:W-:Y:S02]  /*8270*/  SHF.L.U32 R31, R37.reuse, 0x10, RZ ;  /* 0x00000010251f7819 */ /* 0x040fe400000006ff */
[----:B------:R-:W-:Y:S01]  /*8280*/  LOP3.LUT R32, R37, 0xffff0000, RZ, 0xc0, !PT ;  /* 0xffff000025207812 */ /* 0x000fe200078ec0ff */
[----:B------:R-:W-:Y:S01]  /*8290*/  UIADD3 UR4, UPT, UPT, UR4, 0xf0, URZ ;  /* 0x000000f004047890 */ /* 0x000fe2000fffe0ff */
[C---:B------:R-:W-:Y:S02]  /*82a0*/  SHF.L.U32 R33, R38.reuse, 0x10, RZ ;  /* 0x0000001026217819 */ /* 0x040fe400000006ff */
[----:B------:R-:W-:Y:S02]  /*82b0*/  LOP3.LUT R34, R38, 0xffff0000, RZ, 0xc0, !PT ;  /* 0xffff000026227812 */ /* 0x000fe400078ec0ff */
[C---:B------:R-:W-:Y:S02]  /*82c0*/  SHF.L.U32 R35, R39.reuse, 0x10, RZ ;  /* 0x0000001027237819 */ /* 0x040fe400000006ff */
[----:B------:R-:W-:Y:S01]  /*82d0*/  LOP3.LUT R36, R39, 0xffff0000, RZ, 0xc0, !PT ;  /* 0xffff000027247812 */ /* 0x000fe200078ec0ff */
[C---:B-1----:R-:W-:Y:S01]  /*82e0*/  FMUL R4, R24.reuse, R4 ;  /* 0x0000000418047220 */ /* 0x042fe20000400000 */
[----:B--2---:R-:W-:Y:S01]  /*82f0*/  UPRMT UR4, UR5, 0x654, UR4 ;  /* 0x0000065405047896 */ /* 0x004fe20008000004 */
[C---:B------:R-:W-:Y:S01]  /*8300*/  FMUL R5, R24.reuse, R5 ;  /* 0x0000000518057220 */ /* 0x040fe20000400000 */
[C---:B------:R-:W-:Y:S01]  /*8310*/  FMUL R6, R24.reuse, R6 ;  /* 0x0000000618067220 */ /* 0x040fe20000400000 */
[C---:B------:R-:W-:Y:S01]  /*8320*/  FFMA R4, R27.reuse, R0, R4 ;  /* 0x000000001b047223 */ /* 0x040fe20000000004 */
[C---:B------:R-:W-:Y:S01]  /*8330*/  FMUL R7, R24.reuse, R7 ;  /* 0x0000000718077220 */ /* 0x040fe20000400000 */
[C---:B------:R-:W-:Y:S01]  /*8340*/  FFMA R5, R27.reuse, R2, R5 ;  /* 0x000000021b057223 */ /* 0x040fe20000000005 */
[C---:B------:R-:W-:Y:S01]  /*8350*/  FFMA R6, R27.reuse, R3, R6 ;  /* 0x000000031b067223 */ /* 0x040fe20000000006 */
[C---:B------:R-:W-:Y:S01]  /*8360*/  FMUL R8, R24.reuse, R8 ;  /* 0x0000000818087220 */ /* 0x040fe20000400000 */
[----:B------:R-:W-:Y:S01]  /*8370*/  FFMA R7, R27, R20, R7 ;  /* 0x000000141b077223 */ /* 0x000fe20000000007 */
[----:B------:R-:W-:Y:S01]  /*8380*/  SYNCS.ARRIVE.TRANS64.RED.A1T0 RZ, [UR4], RZ ;  /* 0x000000ffffff79a7 */ /* 0x000fe20008100404 */
[----:B------:R-:W-:Y:S01]  /*8390*/  F2FP.BF16.F32.PACK_AB R4, R5, R4 ;  /* 0x000000040504723e */ /* 0x000fe200000010ff */
[----:B------:R-:W-:Y:S01]  /*83a0*/  FFMA R8, R27, R21, R8 ;  /* 0x000000151b087223 */ /* 0x000fe20000000008 */
[C---:B------:R-:W-:Y:S01]  /*83b0*/  FMUL R9, R24.reuse, R9 ;  /* 0x0000000918097220 */ /* 0x040fe20000400000 */
[----:B------:R-:W-:Y:S01]  /*83c0*/  F2FP.BF16.F32.PACK_AB R5, R7, R6 ;  /* 0x000000060705723e */ /* 0x000fe200000010ff */
[C---:B------:R-:W-:Y:S01]  /*83d0*/  FMUL R0, R24.reuse, R10 ;  /* 0x0000000a18007220 */ /* 0x040fe20000400000 */
[C---:B------:R-:W-:Y:S01]  /*83e0*/  FMUL R2, R24.reuse, R11 ;  /* 0x0000000b18027220 */ /* 0x040fe20000400000 */
[C---:B------:R-:W-:Y:S01]  /*83f0*/  FMUL R3, R24.reuse, R12 ;  /* 0x0000000c18037220 */ /* 0x040fe20000400000 */
[C---:B------:R-:W-:Y:S01]  /*8400*/  FFMA R9, R27.reuse, R25, R9 ;  /* 0x000000191b097223 */ /* 0x040fe20000000009 */
[C---:B------:R-:W-:Y:S01]  /*8410*/  FMUL R10, R24.reuse, R13 ;  /* 0x0000000d180a7220 */ /* 0x040fe20000400000 */
[C---:B------:R-:W-:Y:S01]  /*8420*/  FFMA R0, R27.reuse, R26, R0 ;  /* 0x0000001a1b007223 */ /* 0x040fe20000000000 */
[C---:B------:R-:W-:Y:S01]  /*8430*/  FMUL R11, R24.reuse, R14 ;  /* 0x0000000e180b7220 */ /* 0x040fe20000400000 */
[C---:B------:R-:W-:Y:S01]  /*8440*/  FFMA R2, R27.reuse, R28, R2 ;  /* 0x0000001c1b027223 */ /* 0x040fe20000000002 */
[C---:B------:R-:W-:Y:S01]  /*8450*/  FMUL R15, R24.reuse, R15 ;  /* 0x0000000f180f7220 */ /* 0x040fe20000400000 */
[C---:B------:R-:W-:Y:S01]  /*8460*/  FMUL R12, R24.reuse, R16 ;  /* 0x00000010180c7220 */ /* 0x040fe20000400000 */
[C---:B------:R-:W-:Y:S01]  /*8470*/  FFMA R3, R27.reuse, R29, R3 ;  /* 0x0000001d1b037223 */ /* 0x040fe20000000003 */
[C---:B------:R-:W-:Y:S01]  /*8480*/  FMUL R13, R24.reuse, R17 ;  /* 0x00000011180d7220 */ /* 0x040fe20000400000 */
[C---:B------:R-:W-:Y:S01]  /*8490*/  FFMA R10, R27.reuse, R30, R10 ;  /* 0x0000001e1b0a7223 */ /* 0x040fe2000000000a */
[C---:B------:R-:W-:Y:S01]  /*84a0*/  FMUL R14, R24.reuse, R18 ;  /* 0x00000012180e7220 */ /* 0x040fe20000400000 */
[C---:B------:R-:W-:Y:S01]  /*84b0*/  FFMA R11, R27.reuse, R31, R11 ;  /* 0x0000001f1b0b7223 */ /* 0x040fe2000000000b */
[C---:B------:R-:W-:Y:S01]  /*84c0*/  FFMA R15, R27.reuse, R32, R15 ;  /* 0x000000201b0f7223 */ /* 0x040fe2000000000f */
[----:B------:R-:W-:Y:S01]  /*84d0*/  FMUL R19, R24, R19 ;  /* 0x0000001318137220 */ /* 0x000fe20000400000 */
[C---:B------:R-:W-:Y:S01]  /*84e0*/  FFMA R12, R27.reuse, R33, R12 ;  /* 0x000000211b0c7223 */ /* 0x040fe2000000000c */
[C---:B------:R-:W-:Y:S01]  /*84f0*/  FFMA R13, R27.reuse, R34, R13 ;  /* 0x000000221b0d7223 */ /* 0x040fe2000000000d */
[C---:B------:R-:W-:Y:S01]  /*8500*/  FFMA R14, R27.reuse, R35, R14 ;  /* 0x000000231b0e7223 */ /* 0x040fe2000000000e */
[----:B------:R-:W-:Y:S01]  /*8510*/  FFMA R19, R27, R36, R19 ;  /* 0x000000241b137223 */ /* 0x000fe20000000013 */
[----:B------:R-:W-:Y:S02]  /*8520*/  F2FP.BF16.F32.PACK_AB R6, R9, R8 ;  /* 0x000000080906723e */ /* 0x000fe400000010ff */
[----:B------:R-:W-:Y:S02]  /*8530*/  F2FP.BF16.F32.PACK_AB R7, R2, R0 ;  /* 0x000000000207723e */ /* 0x000fe400000010ff */
[----:B------:R-:W-:Y:S02]  /*8540*/  F2FP.BF16.F32.PACK_AB R16, R10, R3 ;  /* 0x000000030a10723e */ /* 0x000fe400000010ff */
        /* <DEDUP_REMOVED lines=24> */
.L_x_128:
[----:B------:R-:W-:Y:S05]  /*86d0*/  BSYNC.RECONVERGENT B0 ;  /* 0x0000000000007941 */ /* 0x000fea0003800200 */
.L_x_127:
[----:B------:R-:W-:Y:S01]  /*86e0*/  BAR.SYNC.DEFER_BLOCKING 0x1, 0x80 ;  /* 0x0042000000007b1d */ /* 0x000fe20000010000 */
[----:B------:R-:W-:Y:S01]  /*86f0*/  UISETP.NE.AND UP0, UPT, UR52, -0x4, UPT ;  /* 0xfffffffc3400788c */ /* 0x000fe2000bf05270 */
[----:B------:R-:W-:Y:S08]  /*8700*/  IADD3 R22, PT, PT, R22, 0x1, RZ ;  /* 0x0000000116167810 */ /* 0x000ff00007ffe0ff */
[----:B------:R-:W-:Y:S05]  /*8710*/  BRA.U !UP0, `(.L_x_129) ;  /* 0x0000000108247547 */ /* 0x000fea000b800000 */
[----:B------:R-:W-:Y:S01]  /*8720*/  ISETP.NE.AND P0, PT, R67, RZ, PT ;  /* 0x000000ff4300720c */ /* 0x000fe20003f05270 */
[----:B------:R-:W-:Y:S01]  /*8730*/  IMAD.U32 R0, RZ, RZ, UR49 ;  /* 0x00000031ff007e24 */ /* 0x000fe2000f8e00ff */
[----:B------:R-:W-:Y:S04]  /*8740*/  UIADD3 UR4, UPT, UPT, UR49, 0x1, URZ ;  /* 0x0000000131047890 */ /* 0x000fe8000fffe0ff */
[----:B------:R-:W-:Y:S04]  /*8750*/  UISETP.NE.AND UP0, UPT, UR4, 0x4, UPT ;  /* 0x000000040400788c */ /* 0x000fe8000bf05270 */
[----:B------:R-:W-:Y:S03]  /*8760*/  USEL UR49, UR4, URZ, UP0 ;  /* 0x000000ff04317287 */ /* 0x000fe60008000000 */
[----:B------:R-:W-:Y:S05]  /*8770*/  @P0 LEA R0, R0, UR48, 0x3 ;  /* 0x0000003000000c11 */ /* 0x000fea000f8e18ff */
[----:B------:R-:W-:Y:S05]  /*8780*/  @P0 VIADD R0, R0, 0xa0 ;  /* 0x000000a000000836 */ /* 0x000fea0000000000 */
[----:B------:R-:W-:Y:S04]  /*8790*/  @P0 PRMT R0, R75, 0x654, R0 ;  /* 0x000006544b000816 */ /* 0x000fe80000000000 */
[----:B------:R2:W-:Y:S03]  /*87a0*/  @P0 SYNCS.ARRIVE.TRANS64.RED.A1T0 RZ, [R0+URZ], RZ ;  /* 0x000000ff00ff09a7 */ /* 0x0005e600081004ff */
.L_x_129:
[----:B------:R-:W-:Y:S01]  /*87b0*/  R2UR UR4, R59 ;  /* 0x000000003b0472ca */ /* 0x000fe200000e0000 */
[----:B------:R-:W-:Y:S01]  /*87c0*/  UISETP.NE.AND UP0, UPT, UR61, URZ, UPT ;  /* 0x000000ff3d00728c */ /* 0x000fe2000bf05270 */
[----:B------:R-:W-:Y:S01]  /*87d0*/  ISETP.NE.AND P0, PT, R22, 0x2, PT ;  /* 0x000000021600780c */ /* 0x000fe20003f05270 */
[----:B------:R-:W-:Y:S01]  /*87e0*/  UIADD3 UR21, UPT, UPT, UR36, UR63, URZ ;  /* 0x0000003f24157290 */ /* 0x000fe2000fffe0ff */
[----:B------:R-:W-:Y:S01]  /*87f0*/  LOP3.LUT R44, R44, 0x1, RZ, 0x3c, !PT ;  /* 0x000000012c2c7812 */ /* 0x000fe200078e3cff */
[----:B------:R-:W-:Y:S01]  /*8800*/  UIADD3 UR52, UPT, UPT, UR52, 0x4, URZ ;  /* 0x0000000434347890 */ /* 0x000fe2000fffe0ff */
[----:B--2---:R-:W-:Y:S01]  /*8810*/  SEL R0, RZ, 0x1, P0 ;  /* 0x00000001ff007807 */ /* 0x004fe20000000000 */
[----:B------:R-:W-:Y:S01]  /*8820*/  UMOV UR51, UR62 ;  /* 0x0000003e00337c82 */ /* 0x000fe20008000000 */
[----:B------:R-:W-:Y:S02]  /*8830*/  SEL R22, R22, RZ, P0 ;  /* 0x000000ff16167207 */ /* 0x000fe40000000000 */
[----:B------:R-:W-:Y:S03]  /*8840*/  LOP3.LUT R45, R45, R0, RZ, 0x3c, !PT ;  /* 0x000000002d2d7212 */ /* 0x000fe600078e3cff */
[----:B------:R-:W-:Y:S01]  /*8850*/  UIADD3 UR50, UPT, UPT, UR37, UR4, URZ ;  /* 0x0000000425327290 */ /* 0x000fe2000fffe0ff */
[----:B------:R-:W-:Y:S11]  /*8860*/  BRA.U UP0, `(.L_x_130) ;  /* 0xffffffcd00607547 */ /* 0x000ff6000b83ffff */
[----:B------:R-:W-:-:S13]  /*8870*/  R2UR UR4, R60 ;  /* 0x000000003c0472ca */ /* 0x000fda00000e0000 */
[----:B------:R-:W-:-:S09]  /*8880*/  UISETP.NE.AND UP0, UPT, UR4, URZ, UPT ;  /* 0x000000ff0400728c */ /* 0x000fd2000bf05270 */
[----:B------:R-:W-:Y:S05]  /*8890*/  BRA.U !UP0, `(.L_x_131) ;  /* 0x0000000108487547 */ /* 0x000fea000b800000 */
[----:B------:R-:W2:Y:S02]  /*88a0*/  LDCU.64 UR4, c[0x0][0x890] ;  /* 0x00011200ff0477ac */ /* 0x000ea40008000a00 */
[----:B--2---:R-:W-:-:S04]  /*88b0*/  UISETP.NE.U32.AND UP0, UPT, UR4, URZ, UPT ;  /* 0x000000ff0400728c */ /* 0x004fc8000bf05070 */
[----:B------:R-:W-:-:S09]  /*88c0*/  UISETP.NE.AND.EX UP0, UPT, UR5, URZ, UPT, UP0 ;  /* 0x000000ff0500728c */ /* 0x000fd2000bf05300 */
[----:B------:R-:W-:Y:S05]  /*88d0*/  BRA.U UP0, `(.L_x_132) ;  /* 0x00000001000c7547 */ /* 0x000fea000b800000 */
[----:B------:R-:W-:-:S13]  /*88e0*/  FSETP.NEU.AND P0, PT, R27, RZ, PT ;  /* 0x000000ff1b00720b */ /* 0x000fda0003f0d000 */
[----:B------:R-:W-:Y:S05]  /*88f0*/  @!P0 EXIT ;  /* 0x000000000000894d */ /* 0x000fea0003800000 */
[----:B------:R-:W-:Y:S05]  /*8900*/  BRA `(.L_x_131) ;  /* 0x00000000002c7947 */ /* 0x000fea0003800000 */
.L_x_132:
[----:B------:R-:W-:Y:S01]  /*8910*/  ISETP.NE.AND P0, PT, R66, RZ, PT ;  /* 0x000000ff4200720c */ /* 0x000fe20003f05270 */
[----:B------:R-:W-:-:S12]  /*8920*/  BSSY.RECONVERGENT B0, `(.L_x_131) ;  /* 0x0000009000007945 */ /* 0x000fd80003800200 */
[----:B------:R-:W-:Y:S05]  /*8930*/  @P0 BRA `(.L_x_133) ;  /* 0x0000000000140947 */ /* 0x000fea0003800000 */
[----:B------:R-:W2:Y:S02]  /*8940*/  LDCU.64 UR4, c[0x0][0x888] ;  /* 0x00011100ff0477ac */ /* 0x000ea40008000a00 */
[----:B--2---:R-:W-:-:S04]  /*8950*/  ISETP.NE.U32.AND P0, PT, RZ, UR4, PT ;  /* 0x00000004ff007c0c */ /* 0x004fc8000bf05070 */
[----:B------:R-:W-:-:S13]  /*8960*/  ISETP.NE.AND.EX P0, PT, RZ, UR5, PT, P0 ;  /* 0x00000005ff007c0c */ /* 0x000fda000bf05300 */
[----:B------:R-:W-:Y:S05]  /*8970*/  @!P0 EXIT ;  /* 0x000000000000894d */ /* 0x000fea0003800000 */
[----:B------:R-:W-:Y:S05]  /*8980*/  BRA `(.L_x_134) ;  /* 0x0000000000087947 */ /* 0x000fea0003800000 */
.L_x_133:
[----:B------:R-:W-:-:S13]  /*8990*/  FSETP.NEU.AND P0, PT, R27, RZ, PT ;  /* 0x000000ff1b00720b */ /* 0x000fda0003f0d000 */
[----:B------:R-:W-:Y:S05]  /*89a0*/  @!P0 EXIT ;  /* 0x000000000000894d */ /* 0x000fea0003800000 */
.L_x_134:
[----:B------:R-:W-:Y:S05]  /*89b0*/  BSYNC.RECONVERGENT B0 ;  /* 0x0000000000007941 */ /* 0x000fea0003800200 */
.L_x_131:
[----:B------:R-:W2:Y:S01]  /*89c0*/  S2UR UR5, SR_CgaCtaId ;  /* 0x00000000000579c3 */ /* 0x000ea20000008800 */
[----:B------:R-:W-:Y:S01]  /*89d0*/  ULEA UR4, UR49, UR48, 0x3 ;  /* 0x0000003031047291 */ /* 0x000fe2000f8e18ff */
[----:B------:R-:W-:-:S04]  /*89e0*/  DEPBAR.LE SB0, 0x0 ;  /* 0x000080000000791a */ /* 0x000fc80000000000 */
[----:B------:R-:W-:-:S04]  /*89f0*/  UIADD3 UR4, UPT, UPT, UR4, 0xa0, URZ ;  /* 0x000000a004047890 */ /* 0x000fc8000fffe0ff */
[----:B--2---:R-:W-:-:S09]  /*8a00*/  UPRMT UR4, UR5, 0x654, UR4 ;  /* 0x0000065405047896 */ /* 0x004fd20008000004 */
[----:B------:R-:W-:Y:S01]  /*8a10*/  SYNCS.ARRIVE.TRANS64.RED.A1T0 RZ, [UR4], RZ ;  /* 0x000000ffffff79a7 */ /* 0x000fe20008100404 */
[----:B------:R-:W-:Y:S05]  /*8a20*/  EXIT ;  /* 0x000000000000794d */ /* 0x000fea0003800000 */
.L_x_25:
[----:B------:R-:W-:Y:S07]  /*8a30*/  MOV R0, UR9 ;  /* 0x0000000900007c02 */ /* 0x000fee0008000f00 */
.L_x_135:
[----:B-1----:R1:W2:Y:S02]  /*8a40*/  SYNCS.PHASECHK.TRANS64.TRYWAIT P0, [R0+URZ+0x40], R5 ;  /* 0x00004005000075a7 */ /* 0x0022a400080011ff */
[----:B--2---:R-:W-:Y:S05]  /*8a50*/  @!P0 NANOSLEEP.SYNCS 0x989680 ;  /* 0x009896800000895d */ /* 0x004fea0003900000 */
[----:B------:R-:W2:Y:S02]  /*8a60*/  @!P0 SYNCS.PHASECHK.TRANS64 P0, [R0+URZ+0x40], R5 ;  /* 0x00004005000085a7 */ /* 0x000ea400080010ff */
[----:B--2---:R-:W-:Y:S05]  /*8a70*/  @!P0 BRA `(.L_x_135) ;  /* 0xfffffffc00f08947 */ /* 0x004fea000383ffff */
[----:B------:R-:W-:Y:S05]  /*8a80*/  BRA `(.L_x_24) ;  /* 0xffffff8c00f87947 */ /* 0x000fea000383ffff */
.L_x_32:
[----:B------:R-:W-:Y:S07]  /*8a90*/  MOV R0, UR9 ;  /* 0x0000000900007c02 */ /* 0x000fee0008000f00 */
.L_x_136:
[----:B-1----:R1:W2:Y:S02]  /*8aa0*/  SYNCS.PHASECHK.TRANS64.TRYWAIT P0, [R0+URZ+0x40], R5 ;  /* 0x00004005000075a7 */ /* 0x0022a400080011ff */
[----:B--2---:R-:W-:Y:S05]  /*8ab0*/  @!P0 NANOSLEEP.SYNCS 0x989680 ;  /* 0x009896800000895d */ /* 0x004fea0003900000 */
[----:B------:R-:W2:Y:S02]  /*8ac0*/  @!P0 SYNCS.PHASECHK.TRANS64 P0, [R0+URZ+0x40], R5 ;  /* 0x00004005000085a7 */ /* 0x000ea400080010ff */
[----:B--2---:R-:W-:Y:S05]  /*8ad0*/  @!P0 BRA `(.L_x_136) ;  /* 0xfffffffc00f08947 */ /* 0x004fea000383ffff */
[----:B------:R-:W-:Y:S05]  /*8ae0*/  BRA `(.L_x_31) ;  /* 0xffffff9400447947 */ /* 0x000fea000383ffff */
.L_x_37:
[----:B------:R-:W-:-:S07]  /*8af0*/  MOV R0, UR31 ;  /* 0x0000001f00007c02 */ /* 0x000fce0008000f00 */
.L_x_137:
[----:B-1----:R1:W2:Y:S02]  /*8b00*/  SYNCS.PHASECHK.TRANS64.TRYWAIT P0, [R0+URZ+0xd0], R4 ;  /* 0x0000d004000075a7 */ /* 0x0022a400080011ff */
[----:B--2---:R-:W-:Y:S05]  /*8b10*/  @!P0 NANOSLEEP.SYNCS 0x989680 ;  /* 0x009896800000895d */ /* 0x004fea0003900000 */
[----:B------:R-:W2:Y:S02]  /*8b20*/  @!P0 SYNCS.PHASECHK.TRANS64 P0, [R0+URZ+0xd0], R4 ;  /* 0x0000d004000085a7 */ /* 0x000ea400080010ff */
[----:B--2---:R-:W-:Y:S05]  /*8b30*/  @!P0 BRA `(.L_x_137) ;  /* 0xfffffffc00f08947 */ /* 0x004fea000383ffff */
[----:B------:R-:W-:Y:S05]  /*8b40*/  BRA `(.L_x_138) ;  /* 0xffffff9800087947 */ /* 0x000fea000383ffff */
.L_x_41:
[----:B------:R-:W-:-:S07]  /*8b50*/  MOV R0, UR4 ;  /* 0x0000000400007c02 */ /* 0x000fce0008000f00 */
.L_x_139:
[----:B-1----:R1:W2:Y:S02]  /*8b60*/  SYNCS.PHASECHK.TRANS64.TRYWAIT P0, [R0+URZ], R2 ;  /* 0x00000002000075a7 */ /* 0x0022a400080011ff */
[----:B--2---:R-:W-:Y:S05]  /*8b70*/  @!P0 NANOSLEEP.SYNCS 0x989680 ;  /* 0x009896800000895d */ /* 0x004fea0003900000 */
[----:B------:R-:W2:Y:S02]  /*8b80*/  @!P0 SYNCS.PHASECHK.TRANS64 P0, [R0+URZ], R2 ;  /* 0x00000002000085a7 */ /* 0x000ea400080010ff */
[----:B--2---:R-:W-:Y:S05]  /*8b90*/  @!P0 BRA `(.L_x_139) ;  /* 0xfffffffc00f08947 */ /* 0x004fea000383ffff */
[----:B------:R-:W-:Y:S05]  /*8ba0*/  BRA `(.L_x_140) ;  /* 0xffffff9c00987947 */ /* 0x000fea000383ffff */
.L_x_42:
[----:B------:R-:W-:-:S07]  /*8bb0*/  MOV R0, UR5 ;  /* 0x0000000500007c02 */ /* 0x000fce0008000f00 */
.L_x_141:
[----:B-1----:R1:W2:Y:S02]  /*8bc0*/  SYNCS.PHASECHK.TRANS64.TRYWAIT P0, [R0+URZ], R3 ;  /* 0x00000003000075a7 */ /* 0x0022a400080011ff */
[----:B--2---:R-:W-:Y:S05]  /*8bd0*/  @!P0 NANOSLEEP.SYNCS 0x989680 ;  /* 0x009896800000895d */ /* 0x004fea0003900000 */
[----:B------:R-:W2:Y:S02]  /*8be0*/  @!P0 SYNCS.PHASECHK.TRANS64 P0, [R0+URZ], R3 ;  /* 0x00000003000085a7 */ /* 0x000ea400080010ff */
[----:B--2---:R-:W-:Y:S05]  /*8bf0*/  @!P0 BRA `(.L_x_141) ;  /* 0xfffffffc00f08947 */ /* 0x004fea000383ffff */
[----:B------:R-:W-:Y:S05]  /*8c00*/  BRA `(.L_x_142) ;  /* 0xffffff9c00a47947 */ /* 0x000fea000383ffff */
.L_x_43:
[----:B------:R-:W-:-:S07]  /*8c10*/  MOV R0, UR5 ;  /* 0x0000000500007c02 */ /* 0x000fce0008000f00 */
.L_x_143:
[----:B-1----:R1:W2:Y:S02]  /*8c20*/  SYNCS.PHASECHK.TRANS64.TRYWAIT P0, [R0+URZ], R3 ;  /* 0x00000003000075a7 */ /* 0x0022a400080011ff */
[----:B--2---:R-:W-:Y:S05]  /*8c30*/  @!P0 NANOSLEEP.SYNCS 0x989680 ;  /* 0x009896800000895d */ /* 0x004fea0003900000 */
[----:B------:R-:W2:Y:S02]  /*8c40*/  @!P0 SYNCS.PHASECHK.TRANS64 P0, [R0+URZ], R3 ;  /* 0x00000003000085a7 */ /* 0x000ea400080010ff */
[----:B--2---:R-:W-:Y:S05]  /*8c50*/  @!P0 BRA `(.L_x_143) ;  /* 0xfffffffc00f08947 */ /* 0x004fea000383ffff */
[----:B------:R-:W-:Y:S05]  /*8c60*/  BRA `(.L_x_144) ;  /* 0xffffff9c00b07947 */ /* 0x000fea000383ffff */
.L_x_44:
[----:B------:R-:W-:-:S07]  /*8c70*/  MOV R0, UR5 ;  /* 0x0000000500007c02 */ /* 0x000fce0008000f00 */
.L_x_145:
[----:B-1----:R1:W2:Y:S02]  /*8c80*/  SYNCS.PHASECHK.TRANS64.TRYWAIT P0, [R0+URZ], R3 ;  /* 0x00000003000075a7 */ /* 0x0022a400080011ff */
[----:B--2---:R-:W-:Y:S05]  /*8c90*/  @!P0 NANOSLEEP.SYNCS 0x989680 ;  /* 0x009896800000895d */ /* 0x004fea0003900000 */
[----:B------:R-:W2:Y:S02]  /*8ca0*/  @!P0 SYNCS.PHASECHK.TRANS64 P0, [R0+URZ], R3 ;  /* 0x00000003000085a7 */ /* 0x000ea400080010ff */
[----:B--2---:R-:W-:Y:S05]  /*8cb0*/  @!P0 BRA `(.L_x_145) ;  /* 0xfffffffc00f08947 */ /* 0x004fea000383ffff */
[----:B------:R-:W-:Y:S05]  /*8cc0*/  BRA `(.L_x_146) ;  /* 0xffffff9c00bc7947 */ /* 0x000fea000383ffff */
.L_x_45:
[----:B------:R-:W-:-:S07]  /*8cd0*/  MOV R0, UR5 ;  /* 0x0000000500007c02 */ /* 0x000fce0008000f00 */
.L_x_147:
[----:B-1----:R1:W2:Y:S02]  /*8ce0*/  SYNCS.PHASECHK.TRANS64.TRYWAIT P0, [R0+URZ], R3 ;  /* 0x00000003000075a7 */ /* 0x0022a400080011ff */
[----:B--2---:R-:W-:Y:S05]  /*8cf0*/  @!P0 NANOSLEEP.SYNCS 0x989680 ;  /* 0x009896800000895d */ /* 0x004fea0003900000 */
[----:B------:R-:W2:Y:S02]  /*8d00*/  @!P0 SYNCS.PHASECHK.TRANS64 P0, [R0+URZ], R3 ;  /* 0x00000003000085a7 */ /* 0x000ea400080010ff */
[----:B--2---:R-:W-:Y:S05]  /*8d10*/  @!P0 BRA `(.L_x_147) ;  /* 0xfffffffc00f08947 */ /* 0x004fea000383ffff */
[----:B------:R-:W-:Y:S05]  /*8d20*/  BRA `(.L_x_148) ;  /* 0xffffff9c00c87947 */ /* 0x000fea000383ffff */
.L_x_46:
[----:B------:R-:W-:-:S07]  /*8d30*/  MOV R0, UR5 ;  /* 0x0000000500007c02 */ /* 0x000fce0008000f00 */
.L_x_149:
[----:B-1----:R1:W2:Y:S02]  /*8d40*/  SYNCS.PHASECHK.TRANS64.TRYWAIT P0, [R0+URZ], R3 ;  /* 0x00000003000075a7 */ /* 0x0022a400080011ff */
[----:B--2---:R-:W-:Y:S05]  /*8d50*/  @!P0 NANOSLEEP.SYNCS 0x989680 ;  /* 0x009896800000895d */ /* 0x004fea0003900000 */
[----:B------:R-:W2:Y:S02]  /*8d60*/  @!P0 SYNCS.PHASECHK.TRANS64 P0, [R0+URZ], R3 ;  /* 0x00000003000085a7 */ /* 0x000ea400080010ff */
[----:B--2---:R-:W-:Y:S05]  /*8d70*/  @!P0 BRA `(.L_x_149) ;  /* 0xfffffffc00f08947 */ /* 0x004fea000383ffff */
[----:B------:R-:W-:Y:S05]  /*8d80*/  BRA `(.L_x_150) ;  /* 0xffffff9c00d47947 */ /* 0x000fea000383ffff */
.L_x_47:
[----:B------:R-:W-:-:S07]  /*8d90*/  MOV R0, UR5 ;  /* 0x0000000500007c02 */ /* 0x000fce0008000f00 */
.L_x_151:
[----:B-1----:R1:W2:Y:S02]  /*8da0*/  SYNCS.PHASECHK.TRANS64.TRYWAIT P0, [R0+URZ], R3 ;  /* 0x00000003000075a7 */ /* 0x0022a400080011ff */
[----:B--2---:R-:W-:Y:S05]  /*8db0*/  @!P0 NANOSLEEP.SYNCS 0x989680 ;  /* 0x009896800000895d */ /* 0x004fea0003900000 */
[----:B------:R-:W2:Y:S02]  /*8dc0*/  @!P0 SYNCS.PHASECHK.TRANS64 P0, [R0+URZ], R3 ;  /* 0x00000003000085a7 */ /* 0x000ea400080010ff */
[----:B--2---:R-:W-:Y:S05]  /*8dd0*/  @!P0 BRA `(.L_x_151) ;  /* 0xfffffffc00f08947 */ /* 0x004fea000383ffff */
[----:B------:R-:W-:Y:S05]  /*8de0*/  BRA `(.L_x_152) ;  /* 0xffffff9c00e07947 */ /* 0x000fea000383ffff */
.L_x_50:
[----:B------:R-:W-:-:S07]  /*8df0*/  MOV R4, UR4 ;  /* 0x0000000400047c02 */ /* 0x000fce0008000f00 */
.L_x_153:
[----:B--2---:R2:W3:Y:S02]  /*8e00*/  SYNCS.PHASECHK.TRANS64.TRYWAIT P1, [R4+URZ+0xd8], R6 ;  /* 0x0000d806040075a7 */ /* 0x0044e400080211ff */
[----:B---3--:R-:W-:Y:S05]  /*8e10*/  @!P1 NANOSLEEP.SYNCS 0x989680 ;  /* 0x009896800000995d */ /* 0x008fea0003900000 */
[----:B------:R-:W3:Y:S02]  /*8e20*/  @!P1 SYNCS.PHASECHK.TRANS64 P1, [R4+URZ+0xd8], R6 ;  /* 0x0000d806040095a7 */ /* 0x000ee400080210ff */
[----:B---3--:R-:W-:Y:S05]  /*8e30*/  @!P1 BRA `(.L_x_153) ;  /* 0xfffffffc00f09947 */ /* 0x008fea000383ffff */
[----:B------:R-:W-:Y:S05]  /*8e40*/  BRA `(.L_x_154) ;  /* 0xffffffa0004c7947 */ /* 0x000fea000383ffff */
.L_x_51:
[----:B--2---:R-:W-:-:S07]  /*8e50*/  MOV R4, UR4 ;  /* 0x0000000400047c02 */ /* 0x004fce0008000f00 */
.L_x_155:
[----:B--2---:R2:W3:Y:S02]  /*8e60*/  SYNCS.PHASECHK.TRANS64.TRYWAIT P1, [R4+URZ+0xd0], R5 ;  /* 0x0000d005040075a7 */ /* 0x0044e400080211ff */
[----:B---3--:R-:W-:Y:S05]  /*8e70*/  @!P1 NANOSLEEP.SYNCS 0x989680 ;  /* 0x009896800000995d */ /* 0x008fea0003900000 */
[----:B------:R-:W3:Y:S02]  /*8e80*/  @!P1 SYNCS.PHASECHK.TRANS64 P1, [R4+URZ+0xd0], R5 ;  /* 0x0000d005040095a7 */ /* 0x000ee400080210ff */
[----:B---3--:R-:W-:Y:S05]  /*8e90*/  @!P1 BRA `(.L_x_155) ;  /* 0xfffffffc00f09947 */ /* 0x008fea000383ffff */
[----:B------:R-:W-:Y:S05]  /*8ea0*/  BRA `(.L_x_156) ;  /* 0xffffffa000547947 */ /* 0x000fea000383ffff */
.L_x_59:
[----:B------:R-:W-:-:S07]  /*8eb0*/  MOV R0, UR20 ;  /* 0x0000001400007c02 */ /* 0x000fce0008000f00 */
.L_x_157:
[----:B--2---:R2:W3:Y:S02]  /*8ec0*/  SYNCS.PHASECHK.TRANS64.TRYWAIT P0, [R0+URZ+0xd0], R4 ;  /* 0x0000d004000075a7 */ /* 0x0044e400080011ff */
[----:B---3--:R-:W-:Y:S05]  /*8ed0*/  @!P0 NANOSLEEP.SYNCS 0x989680 ;  /* 0x009896800000895d */ /* 0x008fea0003900000 */
[----:B------:R-:W3:Y:S02]  /*8ee0*/  @!P0 SYNCS.PHASECHK.TRANS64 P0, [R0+URZ+0xd0], R4 ;  /* 0x0000d004000085a7 */ /* 0x000ee400080010ff */
[----:B---3--:R-:W-:Y:S05]  /*8ef0*/  @!P0 BRA `(.L_x_157) ;  /* 0xfffffffc00f08947 */ /* 0x008fea000383ffff */
[----:B------:R-:W-:Y:S05]  /*8f00*/  BRA `(.L_x_158) ;  /* 0xffffffa400e07947 */ /* 0x000fea000383ffff */
.L_x_60:
[----:B------:R-:W-:-:S07]  /*8f10*/  MOV R4, UR25 ;  /* 0x0000001900047c02 */ /* 0x000fce0008000f00 */
.L_x_159:
[----:B--2---:R2:W3:Y:S02]  /*8f20*/  SYNCS.PHASECHK.TRANS64.TRYWAIT P0, [R4+URZ+0xf0], R0 ;  /* 0x0000f000040075a7 */ /* 0x0044e400080011ff */
[----:B---3--:R-:W-:Y:S05]  /*8f30*/  @!P0 NANOSLEEP.SYNCS 0x989680 ;  /* 0x009896800000895d */ /* 0x008fea0003900000 */
[----:B------:R-:W3:Y:S02]  /*8f40*/  @!P0 SYNCS.PHASECHK.TRANS64 P0, [R4+URZ+0xf0], R0 ;  /* 0x0000f000040085a7 */ /* 0x000ee400080010ff */
[----:B---3--:R-:W-:Y:S05]  /*8f50*/  @!P0 BRA `(.L_x_159) ;  /* 0xfffffffc00f08947 */ /* 0x008fea000383ffff */
[----:B------:R-:W-:Y:S05]  /*8f60*/  BRA `(.L_x_160) ;  /* 0xffffffa400fc7947 */ /* 0x000fea000383ffff */
.L_x_63:
[----:B--2---:R-:W-:Y:S07]  /*8f70*/  MOV R0, UR18 ;  /* 0x0000001200007c02 */ /* 0x004fee0008000f00 */
.L_x_161:
[----:B--2---:R2:W3:Y:S02]  /*8f80*/  SYNCS.PHASECHK.TRANS64.TRYWAIT P0, [R0+URZ], R5 ;  /* 0x00000005000075a7 */ /* 0x0044e400080011ff */
[----:B---3--:R-:W-:Y:S05]  /*8f90*/  @!P0 NANOSLEEP.SYNCS 0x989680 ;  /* 0x009896800000895d */ /* 0x008fea0003900000 */
[----:B------:R-:W3:Y:S02]  /*8fa0*/  @!P0 SYNCS.PHASECHK.TRANS64 P0, [R0+URZ], R5 ;  /* 0x00000005000085a7 */ /* 0x000ee400080010ff */
[----:B---3--:R-:W-:Y:S05]  /*8fb0*/  @!P0 BRA `(.L_x_161) ;  /* 0xfffffffc00f08947 */ /* 0x008fea000383ffff */
[----:B------:R-:W-:Y:S05]  /*8fc0*/  BRA `(.L_x_62) ;  /* 0xffffffa800207947 */ /* 0x000fea000383ffff */
.L_x_66:
[----:B------:R-:W-:-:S07]  /*8fd0*/  MOV R0, UR4 ;  /* 0x0000000400007c02 */ /* 0x000fce0008000f00 */
.L_x_162:
[----:B--2---:R2:W4:Y:S02]  /*8fe0*/  SYNCS.PHASECHK.TRANS64.TRYWAIT P0, [R0+URZ], R2 ;  /* 0x00000002000075a7 */ /* 0x00452400080011ff */
[----:B----4-:R-:W-:Y:S05]  /*8ff0*/  @!P0 NANOSLEEP.SYNCS 0x989680 ;  /* 0x009896800000895d */ /* 0x010fea0003900000 */
[----:B------:R-:W4:Y:S02]  /*9000*/  @!P0 SYNCS.PHASECHK.TRANS64 P0, [R0+URZ], R2 ;  /* 0x00000002000085a7 */ /* 0x000f2400080010ff */
[----:B----4-:R-:W-:Y:S05]  /*9010*/  @!P0 BRA `(.L_x_162) ;  /* 0xfffffffc00f08947 */ /* 0x010fea000383ffff */
[----:B------:R-:W-:Y:S05]  /*9020*/  BRA `(.L_x_163) ;  /* 0xffffffac001c7947 */ /* 0x000fea000383ffff */
.L_x_67:
[----:B------:R-:W-:-:S07]  /*9030*/  MOV R0, UR4 ;  /* 0x0000000400007c02 */ /* 0x000fce0008000f00 */
.L_x_164:
[----:B--2---:R2:W3:Y:S02]  /*9040*/  SYNCS.PHASECHK.TRANS64.TRYWAIT P0, [R0+URZ], R2 ;  /* 0x00000002000075a7 */ /* 0x0044e400080011ff */
[----:B---3--:R-:W-:Y:S05]  /*9050*/  @!P0 NANOSLEEP.SYNCS 0x989680 ;  /* 0x009896800000895d */ /* 0x008fea0003900000 */
[----:B------:R-:W3:Y:S02]  /*9060*/  @!P0 SYNCS.PHASECHK.TRANS64 P0, [R0+URZ], R2 ;  /* 0x00000002000085a7 */ /* 0x000ee400080010ff */
[----:B---3--:R-:W-:Y:S05]  /*9070*/  @!P0 BRA `(.L_x_164) ;  /* 0xfffffffc00f08947 */ /* 0x008fea000383ffff */
[----:B------:R-:W-:Y:S05]  /*9080*/  BRA `(.L_x_165) ;  /* 0xffffffac00287947 */ /* 0x000fea000383ffff */
.L_x_72:
[----:B------:R-:W-:Y:S07]  /*9090*/  MOV R2, UR31 ;  /* 0x0000001f00027c02 */ /* 0x000fee0008000f00 */
.L_x_166:
[----:B-1----:R1:W2:Y:S02]  /*90a0*/  SYNCS.PHASECHK.TRANS64.TRYWAIT P0, [R2+URZ+0xd0], R3 ;  /* 0x0000d003020075a7 */ /* 0x0022a400080011ff */
[----:B--2---:R-:W-:Y:S05]  /*90b0*/  @!P0 NANOSLEEP.SYNCS 0x989680 ;  /* 0x009896800000895d */ /* 0x004fea0003900000 */
[----:B------:R-:W2:Y:S02]  /*90c0*/  @!P0 SYNCS.PHASECHK.TRANS64 P0, [R2+URZ+0xd0], R3 ;  /* 0x0000d003020085a7 */ /* 0x000ea400080010ff */
[----:B--2---:R-:W-:Y:S05]  /*90d0*/  @!P0 BRA `(.L_x_166) ;  /* 0xfffffffc00f08947 */ /* 0x004fea000383ffff */
[----:B------:R-:W-:Y:S05]  /*90e0*/  BRA `(.L_x_167) ;  /* 0xffffffb000787947 */ /* 0x000fea000383ffff */
.L_x_75:
[----:B------:R-:W-:Y:S07]  /*90f0*/  MOV R2, UR31 ;  /* 0x0000001f00027c02 */ /* 0x000fee0008000f00 */
.L_x_168:
[----:B-1----:R1:W2:Y:S02]  /*9100*/  SYNCS.PHASECHK.TRANS64.TRYWAIT P2, [R2+URZ+0xc8], R3 ;  /* 0x0000c803020075a7 */ /* 0x0022a400080411ff */
[----:B--2---:R-:W-:Y:S05]  /*9110*/  @!P2 NANOSLEEP.SYNCS 0x989680 ;  /* 0x009896800000a95d */ /* 0x004fea0003900000 */
[----:B------:R-:W2:Y:S02]  /*9120*/  @!P2 SYNCS.PHASECHK.TRANS64 P2, [R2+URZ+0xc8], R3 ;  /* 0x0000c8030200a5a7 */ /* 0x000ea400080410ff */
[----:B--2---:R-:W-:Y:S05]  /*9130*/  @!P2 BRA `(.L_x_168) ;  /* 0xfffffffc00f0a947 */ /* 0x004fea000383ffff */
[----:B------:R-:W-:Y:S05]  /*9140*/  BRA `(.L_x_74) ;  /* 0xffffffb400dc7947 */ /* 0x000fea000383ffff */
.L_x_78:
[----:B-1----:R-:W-:Y:S07]  /*9150*/  MOV R2, UR31 ;  /* 0x0000001f00027c02 */ /* 0x002fee0008000f00 */
.L_x_169:
[----:B-1----:R1:W2:Y:S02]  /*9160*/  SYNCS.PHASECHK.TRANS64.TRYWAIT P1, [R2+URZ+0xa0], R8 ;  /* 0x0000a008020075a7 */ /* 0x0022a400080211ff */
[----:B--2---:R-:W-:Y:S05]  /*9170*/  @!P1 NANOSLEEP.SYNCS 0x989680 ;  /* 0x009896800000995d */ /* 0x004fea0003900000 */
[----:B------:R-:W2:Y:S02]  /*9180*/  @!P1 SYNCS.PHASECHK.TRANS64 P1, [R2+URZ+0xa0], R8 ;  /* 0x0000a008020095a7 */ /* 0x000ea400080210ff */
[----:B--2---:R-:W-:Y:S05]  /*9190*/  @!P1 BRA `(.L_x_169) ;  /* 0xfffffffc00f09947 */ /* 0x004fea000383ffff */
[----:B------:R-:W-:Y:S05]  /*91a0*/  BRA `(.L_x_170) ;  /* 0xffffffb8006c7947 */ /* 0x000fea000383ffff */
.L_x_79:
[----:B------:R-:W-:Y:S07]  /*91b0*/  MOV R2, UR31 ;  /* 0x0000001f00027c02 */ /* 0x000fee0008000f00 */
.L_x_171:
[----:B-1----:R1:W2:Y:S02]  /*91c0*/  SYNCS.PHASECHK.TRANS64.TRYWAIT P1, [R2+URZ+0xa8], R8 ;  /* 0x0000a808020075a7 */ /* 0x0022a400080211ff */
[----:B--2---:R-:W-:Y:S05]  /*91d0*/  @!P1 NANOSLEEP.SYNCS 0x989680 ;  /* 0x009896800000995d */ /* 0x004fea0003900000 */
[----:B------:R-:W2:Y:S02]  /*91e0*/  @!P1 SYNCS.PHASECHK.TRANS64 P1, [R2+URZ+0xa8], R8 ;  /* 0x0000a808020095a7 */ /* 0x000ea400080210ff */
[----:B--2---:R-:W-:Y:S05]  /*91f0*/  @!P1 BRA `(.L_x_171) ;  /* 0xfffffffc00f09947 */ /* 0x004fea000383ffff */
[----:B------:R-:W-:Y:S05]  /*9200*/  BRA `(.L_x_172) ;  /* 0xffffffb800a47947 */ /* 0x000fea000383ffff */
.L_x_80:
[----:B------:R-:W-:Y:S07]  /*9210*/  MOV R2, UR31 ;  /* 0x0000001f00027c02 */ /* 0x000fee0008000f00 */
.L_x_173:
[----:B-1----:R1:W2:Y:S02]  /*9220*/  SYNCS.PHASECHK.TRANS64.TRYWAIT P1, [R2+URZ+0xb0], R8 ;  /* 0x0000b008020075a7 */ /* 0x0022a400080211ff */
[----:B--2---:R-:W-:Y:S05]  /*9230*/  @!P1 NANOSLEEP.SYNCS 0x989680 ;  /* 0x009896800000995d */ /* 0x004fea0003900000 */
[----:B------:R-:W2:Y:S02]  /*9240*/  @!P1 SYNCS.PHASECHK.TRANS64 P1, [R2+URZ+0xb0], R8 ;  /* 0x0000b008020095a7 */ /* 0x000ea400080210ff */
[----:B--2---:R-:W-:Y:S05]  /*9250*/  @!P1 BRA `(.L_x_173) ;  /* 0xfffffffc00f09947 */ /* 0x004fea000383ffff */
[----:B------:R-:W-:Y:S05]  /*9260*/  BRA `(.L_x_174) ;  /* 0xffffffb800ec7947 */ /* 0x000fea000383ffff */
.L_x_81:
[----:B------:R-:W-:Y:S07]  /*9270*/  MOV R2, UR31 ;  /* 0x0000001f00027c02 */ /* 0x000fee0008000f00 */
.L_x_175:
[----:B-1----:R1:W2:Y:S02]  /*9280*/  SYNCS.PHASECHK.TRANS64.TRYWAIT P0, [R2+URZ+0xb8], R8 ;  /* 0x0000b808020075a7 */ /* 0x0022a400080011ff */
[----:B--2---:R-:W-:Y:S05]  /*9290*/  @!P0 NANOSLEEP.SYNCS 0x989680 ;  /* 0x009896800000895d */ /* 0x004fea0003900000 */
[----:B------:R-:W2:Y:S02]  /*92a0*/  @!P0 SYNCS.PHASECHK.TRANS64 P0, [R2+URZ+0xb8], R8 ;  /* 0x0000b808020085a7 */ /* 0x000ea400080010ff */
[----:B--2---:R-:W-:Y:S05]  /*92b0*/  @!P0 BRA `(.L_x_175) ;  /* 0xfffffffc00f08947 */ /* 0x004fea000383ffff */
[----:B------:R-:W-:Y:S05]  /*92c0*/  BRA `(.L_x_176) ;  /* 0xffffffbc003c7947 */ /* 0x000fea000383ffff */
.L_x_83:
[----:B-1----:R-:W-:-:S07]  /*92d0*/  MOV R0, UR31 ;  /* 0x0000001f00007c02 */ /* 0x002fce0008000f00 */
.L_x_177:
[----:B-1----:R1:W2:Y:S02]  /*92e0*/  SYNCS.PHASECHK.TRANS64.TRYWAIT P0, [R0+URZ+0xa0], R2 ;  /* 0x0000a002000075a7 */ /* 0x0022a400080011ff */
[----:B--2---:R-:W-:Y:S05]  /*92f0*/  @!P0 NANOSLEEP.SYNCS 0x989680 ;  /* 0x009896800000895d */ /* 0x004fea0003900000 */
[----:B------:R-:W2:Y:S02]  /*9300*/  @!P0 SYNCS.PHASECHK.TRANS64 P0, [R0+URZ+0xa0], R2 ;  /* 0x0000a002000085a7 */ /* 0x000ea400080010ff */
[----:B--2---:R-:W-:Y:S05]  /*9310*/  @!P0 BRA `(.L_x_177) ;  /* 0xfffffffc00f08947 */ /* 0x004fea000383ffff */
[----:B------:R-:W-:Y:S05]  /*9320*/  BRA `(.L_x_178) ;  /* 0xffffffbc00a47947 */ /* 0x000fea000383ffff */
.L_x_84:
[----:B-1----:R-:W-:-:S07]  /*9330*/  MOV R0, UR31 ;  /* 0x0000001f00007c02 */ /* 0x002fce0008000f00 */
.L_x_179:
[----:B-1----:R1:W2:Y:S02]  /*9340*/  SYNCS.PHASECHK.TRANS64.TRYWAIT P0, [R0+URZ+0xa8], R2 ;  /* 0x0000a802000075a7 */ /* 0x0022a400080011ff */
[----:B--2---:R-:W-:Y:S05]  /*9350*/  @!P0 NANOSLEEP.SYNCS 0x989680 ;  /* 0x009896800000895d */ /* 0x004fea0003900000 */
[----:B------:R-:W2:Y:S02]  /*9360*/  @!P0 SYNCS.PHASECHK.TRANS64 P0, [R0+URZ+0xa8], R2 ;  /* 0x0000a802000085a7 */ /* 0x000ea400080010ff */
[----:B--2---:R-:W-:Y:S05]  /*9370*/  @!P0 BRA `(.L_x_179) ;  /* 0xfffffffc00f08947 */ /* 0x004fea000383ffff */
[----:B------:R-:W-:Y:S05]  /*9380*/  BRA `(.L_x_180) ;  /* 0xffffffbc00947947 */ /* 0x000fea000383ffff */
.L_x_85:
[----:B-1----:R-:W-:-:S07]  /*9390*/  MOV R0, UR31 ;  /* 0x0000001f00007c02 */ /* 0x002fce0008000f00 */
.L_x_181:
[----:B-1----:R1:W2:Y:S02]  /*93a0*/  SYNCS.PHASECHK.TRANS64.TRYWAIT P0, [R0+URZ+0xb0], R2 ;  /* 0x0000b002000075a7 */ /* 0x0022a400080011ff */
[----:B--2---:R-:W-:Y:S05]  /*93b0*/  @!P0 NANOSLEEP.SYNCS 0x989680 ;  /* 0x009896800000895d */ /* 0x004fea0003900000 */
[----:B------:R-:W2:Y:S02]  /*93c0*/  @!P0 SYNCS.PHASECHK.TRANS64 P0, [R0+URZ+0xb0], R2 ;  /* 0x0000b002000085a7 */ /* 0x000ea400080010ff */
[----:B--2---:R-:W-:Y:S05]  /*93d0*/  @!P0 BRA `(.L_x_181) ;  /* 0xfffffffc00f08947 */ /* 0x004fea000383ffff */
[----:B------:R-:W-:Y:S05]  /*93e0*/  BRA `(.L_x_182) ;  /* 0xffffffbc00847947 */ /* 0x000fea000383ffff */
.L_x_87:
[----:B------:R-:W-:Y:S07]  /*93f0*/  MOV R0, UR48 ;  /* 0x0000003000007c02 */ /* 0x000fee0008000f00 */
.L_x_183:
[----:B-1----:R1:W2:Y:S02]  /*9400*/  SYNCS.PHASECHK.TRANS64.TRYWAIT P0, [R0+URZ+0xd0], R2 ;  /* 0x0000d002000075a7 */ /* 0x0022a400080011ff */
[----:B--2---:R-:W-:Y:S05]  /*9410*/  @!P0 NANOSLEEP.SYNCS 0x989680 ;  /* 0x009896800000895d */ /* 0x004fea0003900000 */
[----:B------:R-:W2:Y:S02]  /*9420*/  @!P0 SYNCS.PHASECHK.TRANS64 P0, [R0+URZ+0xd0], R2 ;  /* 0x0000d002000085a7 */ /* 0x000ea400080010ff */
[----:B--2---:R-:W-:Y:S05]  /*9430*/  @!P0 BRA `(.L_x_183) ;  /* 0xfffffffc00f08947 */ /* 0x004fea000383ffff */
[----:B------:R-:W-:Y:S05]  /*9440*/  BRA `(.L_x_184) ;  /* 0xffffffc000747947 */ /* 0x000fea000383ffff */
.L_x_98:
[----:B-1----:R-:W-:Y:S04]  /*9450*/  MOV R2, UR48 ;  /* 0x0000003000027c02 */ /* 0x002fe80008000f00 */
[----:B------:R1:W3:Y:S03]  /*9460*/  SYNCS.PHASECHK.TRANS64.TRYWAIT P1, [R2+URZ+0x80], R3 ;  /* 0x00008003020075a7 */ /* 0x0002e600080211ff */
[----:B---3--:R-:W-:Y:S05]  /*9470*/  @!P1 NANOSLEEP.SYNCS 0x989680 ;  /* 0x009896800000995d */ /* 0x008fea0003900000 */
[----:B------:R-:W3:Y:S02]  /*9480*/  @!P1 SYNCS.PHASECHK.TRANS64 P1, [R2+URZ+0x80], R3 ;  /* 0x00008003020095a7 */ /* 0x000ee400080210ff */
[----:B---3--:R-:W-:Y:S05]  /*9490*/  @!P1 BRA `(.L_x_98) ;  /* 0xfffffffc00ec9947 */ /* 0x008fea000383ffff */
[----:B------:R-:W-:Y:S05]  /*94a0*/  BRA `(.L_x_97) ;  /* 0xffffffd0002c7947 */ /* 0x000fea000383ffff */
.L_x_100:
[----:B-1----:R1:W4:Y:S02]  /*94b0*/  SYNCS.PHASECHK.TRANS64.TRYWAIT P0, [R70+URZ+0xe0], R0 ;  /* 0x0000e000460075a7 */ /* 0x00232400080011ff */
[----:B----4-:R-:W-:Y:S05]  /*94c0*/  @!P0 NANOSLEEP.SYNCS 0x989680 ;  /* 0x009896800000895d */ /* 0x010fea0003900000 */
[----:B------:R-:W4:Y:S02]  /*94d0*/  @!P0 SYNCS.PHASECHK.TRANS64 P0, [R70+URZ+0xe0], R0 ;  /* 0x0000e000460085a7 */ /* 0x000f2400080010ff */
[----:B----4-:R-:W-:Y:S05]  /*94e0*/  @!P0 BRA `(.L_x_100) ;  /* 0xfffffffc00f08947 */ /* 0x010fea000383ffff */
[----:B------:R-:W-:Y:S05]  /*94f0*/  BRA `(.L_x_99) ;  /* 0xffffffd000507947 */ /* 0x000fea000383ffff */
.L_x_109:
[----:B--2---:R2:W4:Y:S02]  /*9500*/  SYNCS.PHASECHK.TRANS64.TRYWAIT P0, [R4+URZ+0x80], R0 ;  /* 0x00008000040075a7 */ /* 0x00452400080011ff */
[----:B----4-:R-:W-:Y:S05]  /*9510*/  @!P0 NANOSLEEP.SYNCS 0x989680 ;  /* 0x009896800000895d */ /* 0x010fea0003900000 */
[----:B------:R-:W4:Y:S02]  /*9520*/  @!P0 SYNCS.PHASECHK.TRANS64 P0, [R4+URZ+0x80], R0 ;  /* 0x00008000040085a7 */ /* 0x000f2400080010ff */
[----:B----4-:R-:W-:Y:S05]  /*9530*/  @!P0 BRA `(.L_x_109) ;  /* 0xfffffffc00f08947 */ /* 0x010fea000383ffff */
[----:B------:R-:W-:Y:S05]  /*9540*/  BRA `(.L_x_108) ;  /* 0xffffffd800447947 */ /* 0x000fea000383ffff */
.L_x_117:
[----:B-1----:R1:W4:Y:S02]  /*9550*/  SYNCS.PHASECHK.TRANS64.TRYWAIT P0, [R2+URZ+0x80], R4 ;  /* 0x00008004020075a7 */ /* 0x00232400080011ff */
[----:B----4-:R-:W-:Y:S05]  /*9560*/  @!P0 NANOSLEEP.SYNCS 0x989680 ;  /* 0x009896800000895d */ /* 0x010fea0003900000 */
[----:B------:R-:W4:Y:S02]  /*9570*/  @!P0 SYNCS.PHASECHK.TRANS64 P0, [R2+URZ+0x80], R4 ;  /* 0x00008004020085a7 */ /* 0x000f2400080010ff */
[----:B----4-:R-:W-:Y:S05]  /*9580*/  @!P0 BRA `(.L_x_117) ;  /* 0xfffffffc00f08947 */ /* 0x010fea000383ffff */
[----:B------:R-:W-:Y:S05]  /*9590*/  BRA `(.L_x_116) ;  /* 0xffffffe000587947 */ /* 0x000fea000383ffff */
.L_x_125:
[----:B--2---:R2:W4:Y:S02]  /*95a0*/  SYNCS.PHASECHK.TRANS64.TRYWAIT P0, [R3+URZ+0x80], R0 ;  /* 0x00008000030075a7 */ /* 0x00452400080011ff */
[----:B----4-:R-:W-:Y:S05]  /*95b0*/  @!P0 NANOSLEEP.SYNCS 0x989680 ;  /* 0x009896800000895d */ /* 0x010fea0003900000 */
[----:B------:R-:W4:Y:S02]  /*95c0*/  @!P0 SYNCS.PHASECHK.TRANS64 P0, [R3+URZ+0x80], R0 ;  /* 0x00008000030085a7 */ /* 0x000f2400080010ff */
[----:B----4-:R-:W-:Y:S05]  /*95d0*/  @!P0 BRA `(.L_x_125) ;  /* 0xfffffffc00f08947 */ /* 0x010fea000383ffff */
[----:B------:R-:W-:Y:S05]  /*95e0*/  BRA `(.L_x_124) ;  /* 0xffffffe800687947 */ /* 0x000fea000383ffff */
        .weak           $__internal_0_$__cuda_sm10x_tcgen05_guardrail_trap_col_being_dealloced_not_returned_by_alloc
        .type           $__internal_0_$__cuda_sm10x_tcgen05_guardrail_trap_col_being_dealloced_not_returned_by_alloc,@function
        .size           $__internal_0_$__cuda_sm10x_tcgen05_guardrail_trap_col_being_dealloced_not_returned_by_alloc,($__internal_1_$__cuda_sm10x_tcgen05_guardrail_trap_phase_invalid_during_alloc - $__internal_0_$__cuda_sm10x_tcgen05_guardrail_trap_col_being_dealloced_not_returned_by_alloc)
$__internal_0_$__cuda_sm10x_tcgen05_guardrail_trap_col_being_dealloced_not_returned_by_alloc:
[----:B------:R-:W-:Y:S05]  /*95f0*/  BPT.TRAP 0x1 ;  /* 0x000000040000795c */ /* 0x000fea0000300000 */
[----:B------:R-:W-:-:S04]  /*9600*/  HFMA2 R3, -RZ, RZ, 0, 0 ;  /* 0x00000000ff037431 */ /* 0x000fc800000001ff */
[----:B------:R-:W-:Y:S05]  /*9610*/  RET.REL.NODEC R2 `(_ZN7cutlass13device_kernelINS_4conv6kernel13ConvUniversalINS1_16ConvProblemShapeILNS1_8OperatorE0ELi2EEENS1_10collective14CollectiveConvINS1_47MainloopSm100TmaUmmaWarpSpecializedImplicitGemmILS5_0ELi8ELi2ELi1ELi2EN4cute5tupleIJNSA_1CILi2EEENSC_ILi1EEESE_EEEEENSB_IJNSC_ILi64EEENSC_ILi128EEENSB_IJSH_EEEEEENS_10bfloat16_tESL_NSA_8TiledMMAINSA_8MMA_AtomIJNSA_20SM100_MMA_F16BF16_SSISL_SL_fLi64ELi128ELNSA_4UMMA5MajorE0ELSQ_0ELNSP_7ScaleInE0ELSR_0EEEEEENSA_6LayoutINSB_IJSE_SE_SE_EEENSB_IJNSC_ILi0EEESW_SW_EEEEENSB_IJNSA_10UnderscoreESZ_SZ_EEEEENS7_6detail27Sm100ImplicitGemmTileTraitsINSA_20SM90_TMA_LOAD_IM2COLENSA_14ComposedLayoutINSA_7SwizzleILi3ELi4ELi3EEENSA_18smem_ptr_flag_bitsILi16EEENSU_INSB_IJNSC_ILi8EEESH_EEENSB_IJSH_SE_EEEEEEEvEENS13_INSA_23SM90_TMA_LOAD_MULTICASTES1E_vEEEENS_8epilogue10collective18CollectiveEpilogueINS1J_23Sm100TmaWarpSpecializedILi4ELi2ELi16ELb1ELb0EEEJSK_NSB_IJNSU_ISH_SE_EENSU_INSC_ILi32EEESE_EEEEESL_NSB_IJNSB_IJlllEEESE_SW_EEESL_S1T_NS1J_6fusion15FusionCallbacksIS1N_NS1U_17LinearCombinationISL_fSL_fLNS_15FloatRoundStyleE2EEESK_S1R_JEEENSA_5SM1004TMEM4LOAD26SM100_TMEM_LOAD_16dp256b4xES14_NS15_INS16_ILi2ELi4ELi3EEES19_NSU_INSB_IJS1A_S1P_EEENSB_IJS1P_SE_EEEEEEENSA_17SM75_U32x4_LDSM_NENSA_21SM90_TMA_STORE_IM2COLES28_NSA_17SM90_U32x4_STSM_NENSA_39AutoVectorizingCopyWithAssumedAlignmentILi128EEEEEEvvEEEEvNT_6ParamsE) ;  /* 0xffffff6802787950 */ /* 0x000fea0003c3ffff */
        .weak           $__internal_1_$__cuda_sm10x_tcgen05_guardrail_trap_phase_invalid_during_alloc
        .type           $__internal_1_$__cuda_sm10x_tcgen05_guardrail_trap_phase_invalid_during_alloc,@function
        .size           $__internal_1_$__cuda_sm10x_tcgen05_guardrail_trap_phase_invalid_during_alloc,($__internal_2_$__cuda_sm10x_tcgen05_guardrail_trap_unallocated_columns_being_dealloced - $__internal_1_$__cuda_sm10x_tcgen05_guardrail_trap_phase_invalid_during_alloc)
$__internal_1_$__cuda_sm10x_tcgen05_guardrail_trap_phase_invalid_during_alloc:
[----:B------:R-:W-:Y:S05]  /*9620*/  BPT.TRAP 0x1 ;  /* 0x000000040000795c */ /* 0x000fea0000300000 */
[----:B------:R-:W-:-:S04]  /*9630*/  MOV R3, 0x0 ;  /* 0x0000000000037802 */ /* 0x000fc80000000f00 */
[----:B------:R-:W-:Y:S05]  /*9640*/  RET.REL.NODEC R2 `(_ZN7cutlass13device_kernelINS_4conv6kernel13ConvUniversalINS1_16ConvProblemShapeILNS1_8OperatorE0ELi2EEENS1_10collective14CollectiveConvINS1_47MainloopSm100TmaUmmaWarpSpecializedImplicitGemmILS5_0ELi8ELi2ELi1ELi2EN4cute5tupleIJNSA_1CILi2EEENSC_ILi1EEESE_EEEEENSB_IJNSC_ILi64EEENSC_ILi128EEENSB_IJSH_EEEEEENS_10bfloat16_tESL_NSA_8TiledMMAINSA_8MMA_AtomIJNSA_20SM100_MMA_F16BF16_SSISL_SL_fLi64ELi128ELNSA_4UMMA5MajorE0ELSQ_0ELNSP_7ScaleInE0ELSR_0EEEEEENSA_6LayoutINSB_IJSE_SE_SE_EEENSB_IJNSC_ILi0EEESW_SW_EEEEENSB_IJNSA_10UnderscoreESZ_SZ_EEEEENS7_6detail27Sm100ImplicitGemmTileTraitsINSA_20SM90_TMA_LOAD_IM2COLENSA_14ComposedLayoutINSA_7SwizzleILi3ELi4ELi3EEENSA_18smem_ptr_flag_bitsILi16EEENSU_INSB_IJNSC_ILi8EEESH_EEENSB_IJSH_SE_EEEEEEEvEENS13_INSA_23SM90_TMA_LOAD_MULTICASTES1E_vEEEENS_8epilogue10collective18CollectiveEpilogueINS1J_23Sm100TmaWarpSpecializedILi4ELi2ELi16ELb1ELb0EEEJSK_NSB_IJNSU_ISH_SE_EENSU_INSC_ILi32EEESE_EEEEESL_NSB_IJNSB_IJlllEEESE_SW_EEESL_S1T_NS1J_6fusion15FusionCallbacksIS1N_NS1U_17LinearCombinationISL_fSL_fLNS_15FloatRoundStyleE2EEESK_S1R_JEEENSA_5SM1004TMEM4LOAD26SM100_TMEM_LOAD_16dp256b4xES14_NS15_INS16_ILi2ELi4ELi3EEES19_NSU_INSB_IJS1A_S1P_EEENSB_IJS1P_SE_EEEEEEENSA_17SM75_U32x4_LDSM_NENSA_21SM90_TMA_STORE_IM2COLES28_NSA_17SM90_U32x4_STSM_NENSA_39AutoVectorizingCopyWithAssumedAlignmentILi128EEEEEEvvEEEEvNT_6ParamsE) ;  /* 0xffffff68026c7950 */ /* 0x000fea0003c3ffff */
        .weak           $__internal_2_$__cuda_sm10x_tcgen05_guardrail_trap_unallocated_columns_being_dealloced
        .type           $__internal_2_$__cuda_sm10x_tcgen05_guardrail_trap_unallocated_columns_being_dealloced,@function
        .size           $__internal_2_$__cuda_sm10x_tcgen05_guardrail_trap_unallocated_columns_being_dealloced,(.L_x_186 - $__internal_2_$__cuda_sm10x_tcgen05_guardrail_trap_unallocated_columns_being_dealloced)
$__internal_2_$__cuda_sm10x_tcgen05_guardrail_trap_unallocated_columns_being_dealloced:
[----:B------:R-:W-:Y:S05]  /*9650*/  BPT.TRAP 0x1 ;  /* 0x000000040000795c */ /* 0x000fea0000300000 */
[----:B------:R-:W-:-:S04]  /*9660*/  HFMA2 R3, -RZ, RZ, 0, 0 ;  /* 0x00000000ff037431 */ /* 0x000fc800000001ff */
[----:B------:R-:W-:Y:S05]  /*9670*/  RET.REL.NODEC R2 `(_ZN7cutlass13device_kernelINS_4conv6kernel13ConvUniversalINS1_16ConvProblemShapeILNS1_8OperatorE0ELi2EEENS1_10collective14CollectiveConvINS1_47MainloopSm100TmaUmmaWarpSpecializedImplicitGemmILS5_0ELi8ELi2ELi1ELi2EN4cute5tupleIJNSA_1CILi2EEENSC_ILi1EEESE_EEEEENSB_IJNSC_ILi64EEENSC_ILi128EEENSB_IJSH_EEEEEENS_10bfloat16_tESL_NSA_8TiledMMAINSA_8MMA_AtomIJNSA_20SM100_MMA_F16BF16_SSISL_SL_fLi64ELi128ELNSA_4UMMA5MajorE0ELSQ_0ELNSP_7ScaleInE0ELSR_0EEEEEENSA_6LayoutINSB_IJSE_SE_SE_EEENSB_IJNSC_ILi0EEESW_SW_EEEEENSB_IJNSA_10UnderscoreESZ_SZ_EEEEENS7_6detail27Sm100ImplicitGemmTileTraitsINSA_20SM90_TMA_LOAD_IM2COLENSA_14ComposedLayoutINSA_7SwizzleILi3ELi4ELi3EEENSA_18smem_ptr_flag_bitsILi16EEENSU_INSB_IJNSC_ILi8EEESH_EEENSB_IJSH_SE_EEEEEEEvEENS13_INSA_23SM90_TMA_LOAD_MULTICASTES1E_vEEEENS_8epilogue10collective18CollectiveEpilogueINS1J_23Sm100TmaWarpSpecializedILi4ELi2ELi16ELb1ELb0EEEJSK_NSB_IJNSU_ISH_SE_EENSU_INSC_ILi32EEESE_EEEEESL_NSB_IJNSB_IJlllEEESE_SW_EEESL_S1T_NS1J_6fusion15FusionCallbacksIS1N_NS1U_17LinearCombinationISL_fSL_fLNS_15FloatRoundStyleE2EEESK_S1R_JEEENSA_5SM1004TMEM4LOAD26SM100_TMEM_LOAD_16dp256b4xES14_NS15_INS16_ILi2ELi4ELi3EEES19_NSU_INSB_IJS1A_S1P_EEENSB_IJS1P_SE_EEEEEEENSA_17SM75_U32x4_LDSM_NENSA_21SM90_TMA_STORE_IM2COLES28_NSA_17SM90_U32x4_STSM_NENSA_39AutoVectorizingCopyWithAssumedAlignmentILi128EEEEEEvvEEEEvNT_6ParamsE) ;  /* 0xffffff6802607950 */ /* 0x000fea0003c3ffff */
.L_x_185:
[----:B------:R-:W-:-:S00]  /*9680*/  BRA `(.L_x_185) ;  /* 0xfffffffc00fc7947 */ /* 0x000fc0000383ffff */
[----:B------:R-:W-:-:S00]  /*9690*/  NOP ;  /* 0x0000000000007918 */ /* 0x000fc00000000000 */
        /* <DEDUP_REMOVED lines=14> */
.L_x_186:


//--------------------- .nv.global.init           --------------------------
	.section	.nv.global.init,"aw",@progbits
.nv.global.init:
	.type		$str$29,@object
	.size		$str$29,($str$30 - $str$29)
$str$29:
        /*0000*/ 	.byte	0x28, 0x61, 0x64, 0x64, 0x72, 0x65, 0x73, 0x73, 0x20, 0x26, 0x20, 0x6d, 0x61, 0x73, 0x6b, 0x29
        /*0010*/ 	.byte	0x20, 0x3d, 0x3d, 0x20, 0x30, 0x00
	.type		$str$30,@object
	.size		$str$30,($str$28 - $str$30)
$str$30:
        /*0016*/ 	.byte	0x2f, 0x74, 0x6d, 0x70, 0x2f, 0x63, 0x75, 0x74, 0x6c, 0x61, 0x73, 0x73, 0x5f, 0x73, 0x77, 0x65
        /*0026*/ 	.byte	0x65, 0x70, 0x5f, 0x73, 0x72, 0x63, 0x2f, 0x69, 0x6e, 0x63, 0x6c, 0x75, 0x64, 0x65, 0x2f, 0x63
        /*0036*/ 	.byte	0x75, 0x74, 0x65, 0x2f, 0x70, 0x6f, 0x69, 0x6e, 0x74, 0x65, 0x72, 0x5f, 0x66, 0x6c, 0x61, 0x67
        /*0046*/ 	.byte	0x67, 0x65, 0x64, 0x2e, 0x68, 0x70, 0x70, 0x00
	.type		$str$28,@object
	.size		$str$28,($str$27 - $str$28)
$str$28:
        /*004e*/ 	.byte	0x2f, 0x74, 0x6d, 0x70, 0x2f, 0x63, 0x75, 0x74, 0x6c, 0x61, 0x73, 0x73, 0x5f, 0x73, 0x77, 0x65
        /*005e*/ 	.byte	0x65, 0x70, 0x5f, 0x73, 0x72, 0x63, 0x2f, 0x69, 0x6e, 0x63, 0x6c, 0x75, 0x64, 0x65, 0x2f, 0x63
        /*006e*/ 	.byte	0x75, 0x74, 0x65, 0x2f, 0x61, 0x74, 0x6f, 0x6d, 0x2f, 0x63, 0x6f, 0x70, 0x79, 0x5f, 0x74, 0x72
        /*007e*/ 	.byte	0x61, 0x69, 0x74, 0x73, 0x5f, 0x73, 0x6d, 0x31, 0x30, 0x30, 0x2e, 0x68, 0x70, 0x70, 0x00
	.type		$str$27,@object
	.size		$str$27,(__unnamed_1 - $str$27)
$str$27:
        /*008d*/ 	.byte	0x28, 0x28, 0x75, 0x69, 0x6e, 0x74, 0x33, 0x32, 0x5f, 0x74, 0x28, 0x74, 0x68, 0x72, 0x65, 0x61
        /*009d*/ 	.byte	0x64, 0x49, 0x64, 0x78, 0x2e, 0x78, 0x29, 0x20, 0x2f, 0x20, 0x33, 0x32, 0x29, 0x20, 0x25, 0x20
        /*00ad*/ 	.byte	0x34, 0x29, 0x20, 0x3d, 0x3d, 0x20, 0x28, 0x28, 0x28, 0x74, 0x6d, 0x65, 0x6d, 0x5f, 0x61, 0x64
        /*00bd*/ 	.byte	0x64, 0x72, 0x20, 0x3e, 0x3e, 0x20, 0x31, 0x36, 0x29, 0x20, 0x2f, 0x20, 0x33, 0x32, 0x29, 0x20
        /*00cd*/ 	.byte	0x25, 0x20, 0x34, 0x29, 0x00
	.type		__unnamed_1,@object
	.size		__unnamed_1,(__unnamed_2 - __unnamed_1)
__unnamed_1:
        /*00d2*/ 	.byte	0x61, 0x75, 0x74, 0x6f, 0x20, 0x63, 0x75, 0x74, 0x65, 0x3a, 0x3a, 0x61, 0x73, 0x5f, 0x70, 0x6f
        /* <DEDUP_REMOVED lines=24> */
        /*0262*/ 	.byte	0x30, 0x34, 0x38, 0x3e, 0x3e, 0x3e, 0x3e, 0x5d, 0x00
	.type		__unnamed_2,@object
	.size		__unnamed_2,(.L_2 - __unnamed_2)
__unnamed_2:
        /* <DEDUP_REMOVED lines=45> */
        /*053b*/ 	.byte	0x3e, 0x3e, 0x3e, 0x5d, 0x00
.L_2:


//--------------------- .nv.shared._ZN7cutlass13device_kernelINS_4conv6kernel13ConvUniversalINS1_16ConvProblemShapeILNS1_8OperatorE0ELi2EEENS1_10collective14CollectiveConvINS1_47MainloopSm100TmaUmmaWarpSpecializedImplicitGemmILS5_0ELi8ELi2ELi1ELi2EN4cute5tupleIJNSA_1CILi2EEENSC_ILi1EEESE_EEEEENSB_IJNSC_ILi64EEENSC_ILi128EEENSB_IJSH_EEEEEENS_10bfloat16_tESL_NSA_8TiledMMAINSA_8MMA_AtomIJNSA_20SM100_MMA_F16BF16_SSISL_SL_fLi64ELi128ELNSA_4UMMA5MajorE0ELSQ_0ELNSP_7ScaleInE0ELSR_0EEEEEENSA_6LayoutINSB_IJSE_SE_SE_EEENSB_IJNSC_ILi0EEESW_SW_EEEEENSB_IJNSA_10UnderscoreESZ_SZ_EEEEENS7_6detail27Sm100ImplicitGemmTileTraitsINSA_20SM90_TMA_LOAD_IM2COLENSA_14ComposedLayoutINSA_7SwizzleILi3ELi4ELi3EEENSA_18smem_ptr_flag_bitsILi16EEENSU_INSB_IJNSC_ILi8EEESH_EEENSB_IJSH_SE_EEEEEEEvEENS13_INSA_23SM90_TMA_LOAD_MULTICASTES1E_vEEEENS_8epilogue10collective18CollectiveEpilogueINS1J_23Sm100TmaWarpSpecializedILi4ELi2ELi16ELb1ELb0EEEJSK_NSB_IJNSU_ISH_SE_EENSU_INSC_ILi32EEESE_EEEEESL_NSB_IJNSB_IJlllEEESE_SW_EEESL_S1T_NS1J_6fusion15FusionCallbacksIS1N_NS1U_17LinearCombinationISL_fSL_fLNS_15FloatRoundStyleE2EEESK_S1R_JEEENSA_5SM1004TMEM4LOAD26SM100_TMEM_LOAD_16dp256b4xES14_NS15_INS16_ILi2ELi4ELi3EEES19_NSU_INSB_IJS1A_S1P_EEENSB_IJS1P_SE_EEEEEEENSA_17SM75_U32x4_LDSM_NENSA_21SM90_TMA_STORE_IM2COLES28_NSA_17SM90_U32x4_STSM_NENSA_39AutoVectorizingCopyWithAssumedAlignmentILi128EEEEEEvvEEEEvNT_6ParamsE --------------------------
	.section	.nv.shared._ZN7cutlass13device_kernelINS_4conv6kernel13ConvUniversalINS1_16ConvProblemShapeILNS1_8OperatorE0ELi2EEENS1_10collective14CollectiveConvINS1_47MainloopSm100TmaUmmaWarpSpecializedImplicitGemmILS5_0ELi8ELi2ELi1ELi2EN4cute5tupleIJNSA_1CILi2EEENSC_ILi1EEESE_EEEEENSB_IJNSC_ILi64EEENSC_ILi128EEENSB_IJSH_EEEEEENS_10bfloat16_tESL_NSA_8TiledMMAINSA_8MMA_AtomIJNSA_20SM100_MMA_F16BF16_SSISL_SL_fLi64ELi128ELNSA_4UMMA5MajorE0ELSQ_0ELNSP_7ScaleInE0ELSR_0EEEEEENSA_6LayoutINSB_IJSE_SE_SE_EEENSB_IJNSC_ILi0EEESW_SW_EEEEENSB_IJNSA_10UnderscoreESZ_SZ_EEEEENS7_6detail27Sm100ImplicitGemmTileTraitsINSA_20SM90_TMA_LOAD_IM2COLENSA_14ComposedLayoutINSA_7SwizzleILi3ELi4ELi3EEENSA_18smem_ptr_flag_bitsILi16EEENSU_INSB_IJNSC_ILi8EEESH_EEENSB_IJSH_SE_EEEEEEEvEENS13_INSA_23SM90_TMA_LOAD_MULTICASTES1E_vEEEENS_8epilogue10collective18CollectiveEpilogueINS1J_23Sm100TmaWarpSpecializedILi4ELi2ELi16ELb1ELb0EEEJSK_NSB_IJNSU_ISH_SE_EENSU_INSC_ILi32EEESE_EEEEESL_NSB_IJNSB_IJlllEEESE_SW_EEESL_S1T_NS1J_6fusion15FusionCallbacksIS1N_NS1U_17LinearCombinationISL_fSL_fLNS_15FloatRoundStyleE2EEESK_S1R_JEEENSA_5SM1004TMEM4LOAD26SM100_TMEM_LOAD_16dp256b4xES14_NS15_INS16_ILi2ELi4ELi3EEES19_NSU_INSB_IJS1A_S1P_EEENSB_IJS1P_SE_EEEEEEENSA_17SM75_U32x4_LDSM_NENSA_21SM90_TMA_STORE_IM2COLES28_NSA_17SM90_U32x4_STSM_NENSA_39AutoVectorizingCopyWithAssumedAlignmentILi128EEEEEEvvEEEEvNT_6ParamsE,"aw",@nobits
	.sectionflags	@""
	.align	16
	.zero		1024


//--------------------- .nv.shared.reserved.0     --------------------------
	.section	.nv.shared.reserved.0,"aw",@nobits
	.weak		__nv_reservedSMEM_offset_0_alias
	.size		__nv_reservedSMEM_offset_0_alias, 0, 64
	.other		__nv_reservedSMEM_offset_0_alias,@"STO_CUDA_RESERVED_SHARED STV_DEFAULT"
__nv_reservedSMEM_offset_0_alias:
	.zero		0
.nv.shared.reserved.0:
	.zero		64
	.weak		__nv_reservedSMEM_tcgen05_partition
	.type		__nv_reservedSMEM_tcgen05_partition,@object
	.size		__nv_reservedSMEM_tcgen05_partition,(.L_0 - __nv_reservedSMEM_tcgen05_partition)
__nv_reservedSMEM_tcgen05_partition:
	.zero		32
.L_0:


//--------------------- .nv.global                --------------------------
	.section	.nv.global,"aw",@nobits
.nv.global:
	.type		_ZN39_INTERNAL_91ff29de_4_k_cu_d14ffe63_35624cute1_E,@object
	.size		_ZN39_INTERNAL_91ff29de_4_k_cu_d14ffe63_35624cute1_E,(_ZN39_INTERNAL_91ff29de_4_k_cu_d14ffe63_35624cuda3std3__45__cpo6cbeginE - _ZN39_INTERNAL_91ff29de_4_k_cu_d14ffe63_35624cute1_E)
_ZN39_INTERNAL_91ff29de_4_k_cu_d14ffe63_35624cute1_E:
	.zero		1
	.type		_ZN39_INTERNAL_91ff29de_4_k_cu_d14ffe63_35624cuda3std3__45__cpo6cbeginE,@object
	.size		_ZN39_INTERNAL_91ff29de_4_k_cu_d14ffe63_35624cuda3std3__45__cpo6cbeginE,(_ZN39_INTERNAL_91ff29de_4_k_cu_d14ffe63_35624cuda3std3__48in_placeE - _ZN39_INTERNAL_91ff29de_4_k_cu_d14ffe63_35624cuda3std3__45__cpo6cbeginE)
_ZN39_INTERNAL_91ff29de_4_k_cu_d14ffe63_35624cuda3std3__45__cpo6cbeginE:
	.zero		1
	.type		_ZN39_INTERNAL_91ff29de_4_k_cu_d14ffe63_35624cuda3std3__48in_placeE,@object
	.size		_ZN39_INTERNAL_91ff29de_4_k_cu_d14ffe63_35624cuda3std3__48in_placeE,(_ZN39_INTERNAL_91ff29de_4_k_cu_d14ffe63_35624cuda3std6ranges3__45__cpo9iter_moveE - _ZN39_INTERNAL_91ff29de_4_k_cu_d14ffe63_35624cuda3std3__48in_placeE)
_ZN39_INTERNAL_91ff29de_4_k_cu_d14ffe63_35624cuda3std3__48in_placeE:
	.zero		1
	.type		_ZN39_INTERNAL_91ff29de_4_k_cu_d14ffe63_35624cuda3std6ranges3__45__cpo9iter_moveE,@object
	.size		_ZN39_INTERNAL_91ff29de_4_k_cu_d14ffe63_35624cuda3std6ranges3__45__cpo9iter_moveE,(_ZN39_INTERNAL_91ff29de_4_k_cu_d14ffe63_35624cuda3std3__45__cpo5beginE - _ZN39_INTERNAL_91ff29de_4_k_cu_d14ffe63_35624cuda3std6ranges3__45__cpo9iter_moveE)
_ZN39_INTERNAL_91ff29de_4_k_cu_d14ffe63_35624cuda3std6ranges3__45__cpo9iter_moveE:
	.zero		1
	.type		_ZN39_INTERNAL_91ff29de_4_k_cu_d14ffe63_35624cuda3std3__45__cpo5beginE,@object
	.size		_ZN39_INTERNAL_91ff29de_4_k_cu_d14ffe63_35624cuda3std3__45__cpo5beginE,(_ZN39_INTERNAL_91ff29de_4_k_cu_d14ffe63_35624cuda3std3__441_GLOBAL__N__91ff29de_4_k_cu_d14ffe63_35626ignoreE - _ZN39_INTERNAL_91ff29de_4_k_cu_d14ffe63_35624cuda3std3__45__cpo5beginE)
_ZN39_INTERNAL_91ff29de_4_k_cu_d14ffe63_35624cuda3std3__45__cpo5beginE:
	.zero		1
	.type		_ZN39_INTERNAL_91ff29de_4_k_cu_d14ffe63_35624cuda3std3__441_GLOBAL__N__91ff29de_4_k_cu_d14ffe63_35626ignoreE,@object
	.size		_ZN39_INTERNAL_91ff29de_4_k_cu_d14ffe63_35624cuda3std3__441_GLOBAL__N__91ff29de_4_k_cu_d14ffe63_35626ignoreE,(_ZN39_INTERNAL_91ff29de_4_k_cu_d14ffe63_35624cute7productE - _ZN39_INTERNAL_91ff29de_4_k_cu_d14ffe63_35624cuda3std3__441_GLOBAL__N__91ff29de_4_k_cu_d14ffe63_35626ignoreE)
_ZN39_INTERNAL_91ff29de_4_k_cu_d14ffe63_35624cuda3std3__441_GLOBAL__N__91ff29de_4_k_cu_d14ffe63_35626ignoreE:
	.zero		1
	.type		_ZN39_INTERNAL_91ff29de_4_k_cu_d14ffe63_35624cute7productE,@object
	.size		_ZN39_INTERNAL_91ff29de_4_k_cu_d14ffe63_35624cute7productE,(_ZN39_INTERNAL_91ff29de_4_k_cu_d14ffe63_35624cuda3std3__45__cpo3endE - _ZN39_INTERNAL_91ff29de_4_k_cu_d14ffe63_35624cute7productE)
_ZN39_INTERNAL_91ff29de_4_k_cu_d14ffe63_35624cute7productE:
	.zero		1
	.type		_ZN39_INTERNAL_91ff29de_4_k_cu_d14ffe63_35624cuda3std3__45__cpo3endE,@object
	.size		_ZN39_INTERNAL_91ff29de_4_k_cu_d14ffe63_35624cuda3std3__45__cpo3endE,(_ZN39_INTERNAL_91ff29de_4_k_cu_d14ffe63_35624cuda3std3__419piecewise_constructE - _ZN39_INTERNAL_91ff29de_4_k_cu_d14ffe63_35624cuda3std3__45__cpo3endE)
_ZN39_INTERNAL_91ff29de_4_k_cu_d14ffe63_35624cuda3std3__45__cpo3endE:
	.zero		1
	.type		_ZN39_INTERNAL_91ff29de_4_k_cu_d14ffe63_35624cuda3std3__419piecewise_constructE,@object
	.size		_ZN39_INTERNAL_91ff29de_4_k_cu_d14ffe63_35624cuda3std3__419piecewise_constructE,(_ZN39_INTERNAL_91ff29de_4_k_cu_d14ffe63_35624cuda3std3__45__cpo4cendE - _ZN39_INTERNAL_91ff29de_4_k_cu_d14ffe63_35624cuda3std3__419piecewise_constructE)
_ZN39_INTERNAL_91ff29de_4_k_cu_d14ffe63_35624cuda3std3__419piecewise_constructE:
	.zero		1
	.type		_ZN39_INTERNAL_91ff29de_4_k_cu_d14ffe63_35624cuda3std3__45__cpo4cendE,@object
	.size		_ZN39_INTERNAL_91ff29de_4_k_cu_d14ffe63_35624cuda3std3__45__cpo4cendE,(_ZN39_INTERNAL_91ff29de_4_k_cu_d14ffe63_35624cuda3std6ranges3__45__cpo4swapE - _ZN39_INTERNAL_91ff29de_4_k_cu_d14ffe63_35624cuda3std3__45__cpo4cendE)
_ZN39_INTERNAL_91ff29de_4_k_cu_d14ffe63_35624cuda3std3__45__cpo4cendE:
	.zero		1
	.type		_ZN39_INTERNAL_91ff29de_4_k_cu_d14ffe63_35624cuda3std6ranges3__45__cpo4swapE,@object
	.size		_ZN39_INTERNAL_91ff29de_4_k_cu_d14ffe63_35624cuda3std6ranges3__45__cpo4swapE,(.L_10 - _ZN39_INTERNAL_91ff29de_4_k_cu_d14ffe63_35624cuda3std6ranges3__45__cpo4swapE)
_ZN39_INTERNAL_91ff29de_4_k_cu_d14ffe63_35624cuda3std6ranges3__45__cpo4swapE:
	.zero		1
.L_10:


//--------------------- .nv.constant0._ZN7cutlass13device_kernelINS_4conv6kernel13ConvUniversalINS1_16ConvProblemShapeILNS1_8OperatorE0ELi2EEENS1_10collective14CollectiveConvINS1_47MainloopSm100TmaUmmaWarpSpecializedImplicitGemmILS5_0ELi8ELi2ELi1ELi2EN4cute5tupleIJNSA_1CILi2EEENSC_ILi1EEESE_EEEEENSB_IJNSC_ILi64EEENSC_ILi128EEENSB_IJSH_EEEEEENS_10bfloat16_tESL_NSA_8TiledMMAINSA_8MMA_AtomIJNSA_20SM100_MMA_F16BF16_SSISL_SL_fLi64ELi128ELNSA_4UMMA5MajorE0ELSQ_0ELNSP_7ScaleInE0ELSR_0EEEEEENSA_6LayoutINSB_IJSE_SE_SE_EEENSB_IJNSC_ILi0EEESW_SW_EEEEENSB_IJNSA_10UnderscoreESZ_SZ_EEEEENS7_6detail27Sm100ImplicitGemmTileTraitsINSA_20SM90_TMA_LOAD_IM2COLENSA_14ComposedLayoutINSA_7SwizzleILi3ELi4ELi3EEENSA_18smem_ptr_flag_bitsILi16EEENSU_INSB_IJNSC_ILi8EEESH_EEENSB_IJSH_SE_EEEEEEEvEENS13_INSA_23SM90_TMA_LOAD_MULTICASTES1E_vEEEENS_8epilogue10collective18CollectiveEpilogueINS1J_23Sm100TmaWarpSpecializedILi4ELi2ELi16ELb1ELb0EEEJSK_NSB_IJNSU_ISH_SE_EENSU_INSC_ILi32EEESE_EEEEESL_NSB_IJNSB_IJlllEEESE_SW_EEESL_S1T_NS1J_6fusion15FusionCallbacksIS1N_NS1U_17LinearCombinationISL_fSL_fLNS_15FloatRoundStyleE2EEESK_S1R_JEEENSA_5SM1004TMEM4LOAD26SM100_TMEM_LOAD_16dp256b4xES14_NS15_INS16_ILi2ELi4ELi3EEES19_NSU_INSB_IJS1A_S1P_EEENSB_IJS1P_SE_EEEEEEENSA_17SM75_U32x4_LDSM_NENSA_21SM90_TMA_STORE_IM2COLES28_NSA_17SM90_U32x4_STSM_NENSA_39AutoVectorizingCopyWithAssumedAlignmentILi128EEEEEEvvEEEEvNT_6ParamsE --------------------------
	.section	.nv.constant0._ZN7cutlass13device_kernelINS_4conv6kernel13ConvUniversalINS1_16ConvProblemShapeILNS1_8OperatorE0ELi2EEENS1_10collective14CollectiveConvINS1_47MainloopSm100TmaUmmaWarpSpecializedImplicitGemmILS5_0ELi8ELi2ELi1ELi2EN4cute5tupleIJNSA_1CILi2EEENSC_ILi1EEESE_EEEEENSB_IJNSC_ILi64EEENSC_ILi128EEENSB_IJSH_EEEEEENS_10bfloat16_tESL_NSA_8TiledMMAINSA_8MMA_AtomIJNSA_20SM100_MMA_F16BF16_SSISL_SL_fLi64ELi128ELNSA_4UMMA5MajorE0ELSQ_0ELNSP_7ScaleInE0ELSR_0EEEEEENSA_6LayoutINSB_IJSE_SE_SE_EEENSB_IJNSC_ILi0EEESW_SW_EEEEENSB_IJNSA_10UnderscoreESZ_SZ_EEEEENS7_6detail27Sm100ImplicitGemmTileTraitsINSA_20SM90_TMA_LOAD_IM2COLENSA_14ComposedLayoutINSA_7SwizzleILi3ELi4ELi3EEENSA_18smem_ptr_flag_bitsILi16EEENSU_INSB_IJNSC_ILi8EEESH_EEENSB_IJSH_SE_EEEEEEEvEENS13_INSA_23SM90_TMA_LOAD_MULTICASTES1E_vEEEENS_8epilogue10collective18CollectiveEpilogueINS1J_23Sm100TmaWarpSpecializedILi4ELi2ELi16ELb1ELb0EEEJSK_NSB_IJNSU_ISH_SE_EENSU_INSC_ILi32EEESE_EEEEESL_NSB_IJNSB_IJlllEEESE_SW_EEESL_S1T_NS1J_6fusion15FusionCallbacksIS1N_NS1U_17LinearCombinationISL_fSL_fLNS_15FloatRoundStyleE2EEESK_S1R_JEEENSA_5SM1004TMEM4LOAD26SM100_TMEM_LOAD_16dp256b4xES14_NS15_INS16_ILi2ELi4ELi3EEES19_NSU_INSB_IJS1A_S1P_EEENSB_IJS1P_SE_EEEEEEENSA_17SM75_U32x4_LDSM_NENSA_21SM90_TMA_STORE_IM2COLES28_NSA_17SM90_U32x4_STSM_NENSA_39AutoVectorizingCopyWithAssumedAlignmentILi128EEEEEEvvEEEEvNT_6ParamsE,"a",@progbits
	.sectionflags	@""
	.align	4
.nv.constant0._ZN7cutlass13device_kernelINS_4conv6kernel13ConvUniversalINS1_16ConvProblemShapeILNS1_8OperatorE0ELi2EEENS1_10collective14CollectiveConvINS1_47MainloopSm100TmaUmmaWarpSpecializedImplicitGemmILS5_0ELi8ELi2ELi1ELi2EN4cute5tupleIJNSA_1CILi2EEENSC_ILi1EEESE_EEEEENSB_IJNSC_ILi64EEENSC_ILi128EEENSB_IJSH_EEEEEENS_10bfloat16_tESL_NSA_8TiledMMAINSA_8MMA_AtomIJNSA_20SM100_MMA_F16BF16_SSISL_SL_fLi64ELi128ELNSA_4UMMA5MajorE0ELSQ_0ELNSP_7ScaleInE0ELSR_0EEEEEENSA_6LayoutINSB_IJSE_SE_SE_EEENSB_IJNSC_ILi0EEESW_SW_EEEEENSB_IJNSA_10UnderscoreESZ_SZ_EEEEENS7_6detail27Sm100ImplicitGemmTileTraitsINSA_20SM90_TMA_LOAD_IM2COLENSA_14ComposedLayoutINSA_7SwizzleILi3ELi4ELi3EEENSA_18smem_ptr_flag_bitsILi16EEENSU_INSB_IJNSC_ILi8EEESH_EEENSB_IJSH_SE_EEEEEEEvEENS13_INSA_23SM90_TMA_LOAD_MULTICASTES1E_vEEEENS_8epilogue10collective18CollectiveEpilogueINS1J_23Sm100TmaWarpSpecializedILi4ELi2ELi16ELb1ELb0EEEJSK_NSB_IJNSU_ISH_SE_EENSU_INSC_ILi32EEESE_EEEEESL_NSB_IJNSB_IJlllEEESE_SW_EEESL_S1T_NS1J_6fusion15FusionCallbacksIS1N_NS1U_17LinearCombinationISL_fSL_fLNS_15FloatRoundStyleE2EEESK_S1R_JEEENSA_5SM1004TMEM4LOAD26SM100_TMEM_LOAD_16dp256b4xES14_NS15_INS16_ILi2ELi4ELi3EEES19_NSU_INSB_IJS1A_S1P_EEENSB_IJS1P_SE_EEEEEEENSA_17SM75_U32x4_LDSM_NENSA_21SM90_TMA_STORE_IM2COLES28_NSA_17SM90_U32x4_STSM_NENSA_39AutoVectorizingCopyWithAssumedAlignmentILi128EEEEEEvvEEEEvNT_6ParamsE:
	.zero		2944


//--------------------- SYMBOLS --------------------------

	.type		.nv.reservedSmem.offset0,@object
	.size		.nv.reservedSmem.offset0,0x4
	.type		.nv.reservedSmem.cap,@object
	.size		.nv.reservedSmem.cap,0x4
	.type		__assertfail,@function
